	.target	sm_90a

	.elftype	@"ET_EXEC"


//--------------------- .note.nv.tkinfo           --------------------------
	.section	.note.nv.tkinfo,"",@"SHT_NOTE"
	.sectionflags	@"SHF_NOTE_NV_TKINFO"
	.tkinfo
        /*0018*/ 	.word	0x00000002
        /*0030*/ 	.string	""
        /*0030*/ 	.string	"ptxas"
        /*0030*/ 	.string	"Cuda compilation tools, release 13.0, V13.0.88"
        /*0030*/ 	.string	"Build cuda_13.0.r13.0/compiler.36424714_0"
        /*0030*/ 	.string	"-v  -suppress-debug-info  -lineinfo  -arch sm_90a "



//--------------------- .note.nv.cuinfo           --------------------------
	.section	.note.nv.cuinfo,"",@"SHT_NOTE"
	.sectionflags	@"SHF_NOTE_NV_CUINFO"
        /*0018*/ 	.short	0x0002
        /*001a*/ 	.short	0x005a
        /*001c*/ 	.short	0x0082
	.zero		2


//--------------------- .nv.info                  --------------------------
	.section	.nv.info,"",@"SHT_CUDA_INFO"
	.align	4


	//----- nvinfo : EIATTR_REGCOUNT
	.align		4
        /*0000*/ 	.byte	0x04, 0x2f
        /*0002*/ 	.short	(.L_1 - .L_0)
	.align		4
.L_0:
        /*0004*/ 	.word	index@(gluon_mma)
        /*0008*/ 	.word	0x000000ff


	//----- nvinfo : EIATTR_FRAME_SIZE
	.align		4
.L_1:
        /*000c*/ 	.byte	0x04, 0x11
        /*000e*/ 	.short	(.L_3 - .L_2)
	.align		4
.L_2:
        /*0010*/ 	.word	index@(gluon_mma)
        /*0014*/ 	.word	0x00000258


	//----- nvinfo : EIATTR_MIN_STACK_SIZE
	.align		4
.L_3:
        /*0018*/ 	.byte	0x04, 0x12
        /*001a*/ 	.short	(.L_5 - .L_4)
	.align		4
.L_4:
        /*001c*/ 	.word	index@(gluon_mma)
        /*0020*/ 	.word	0x00000258
.L_5:


//--------------------- .nv.compat                --------------------------
	.section	.nv.compat,"",@"SHT_CUDA_COMPAT_INFO"
	.align	4
        /*0000*/ 	.byte	0x02, 0x09, 0x01, 0x00, 0x02, 0x02, 0x04, 0x00, 0x02, 0x05, 0x05, 0x00, 0x03, 0x07, 0x01, 0x01
        /*0010*/ 	.byte	0x02, 0x03, 0x00, 0x00, 0x02, 0x06, 0x01, 0x00, 0x04, 0x0b, 0x08, 0x00, 0x00, 0x00, 0x00, 0x00
        /*0020*/ 	.byte	0x00, 0x00, 0x00, 0x00


//--------------------- .nv.info.gluon_mma        --------------------------
	.section	.nv.info.gluon_mma,"",@"SHT_CUDA_INFO"
	.sectionflags	@""
	.align	4


	//----- nvinfo : EIATTR_CUDA_API_VERSION
	.align		4
        /*0000*/ 	.byte	0x04, 0x37
        /*0002*/ 	.short	(.L_7 - .L_6)
.L_6:
        /*0004*/ 	.word	0x00000082


	//----- nvinfo : EIATTR_KPARAM_INFO
	.align		4
.L_7:
        /*0008*/ 	.byte	0x04, 0x17
        /*000a*/ 	.short	(.L_9 - .L_8)
.L_8:
        /*000c*/ 	.word	0x00000000
        /*0010*/ 	.short	0x0004
        /*0012*/ 	.short	0x0020
        /*0014*/ 	.byte	0x00, 0xf4, 0x21, 0x00


	//----- nvinfo : EIATTR_KPARAM_INFO
	.align		4
.L_9:
        /*0018*/ 	.byte	0x04, 0x17
        /*001a*/ 	.short	(.L_11 - .L_10)
.L_10:
        /*001c*/ 	.word	0x00000000
        /*0020*/ 	.short	0x0003
        /*0022*/ 	.short	0x0018
        /*0024*/ 	.byte	0x00, 0xf4, 0x21, 0x00


	//----- nvinfo : EIATTR_KPARAM_INFO
	.align		4
.L_11:
        /*0028*/ 	.byte	0x04, 0x17
        /*002a*/ 	.short	(.L_13 - .L_12)
.L_12:
        /*002c*/ 	.word	0x00000000
        /*0030*/ 	.short	0x0002
        /*0032*/ 	.short	0x0010
        /*0034*/ 	.byte	0x00, 0xf4, 0x21, 0x00


	//----- nvinfo : EIATTR_KPARAM_INFO
	.align		4
.L_13:
        /*0038*/ 	.byte	0x04, 0x17
        /*003a*/ 	.short	(.L_15 - .L_14)
.L_14:
        /*003c*/ 	.word	0x00000000
        /*0040*/ 	.short	0x0001
        /*0042*/ 	.short	0x0008
        /*0044*/ 	.byte	0x00, 0xf4, 0x21, 0x00


	//----- nvinfo : EIATTR_KPARAM_INFO
	.align		4
.L_15:
        /*0048*/ 	.byte	0x04, 0x17
        /*004a*/ 	.short	(.L_17 - .L_16)
.L_16:
        /*004c*/ 	.word	0x00000000
        /*0050*/ 	.short	0x0000
        /*0052*/ 	.short	0x0000
        /*0054*/ 	.byte	0x00, 0xf4, 0x21, 0x00


	//----- nvinfo : EIATTR_SPARSE_MMA_MASK
	.align		4
.L_17:
        /*0058*/ 	.byte	0x03, 0x50
        /*005a*/ 	.short	0x0000


	//----- nvinfo : EIATTR_MAXREG_COUNT
	.align		4
        /*005c*/ 	.byte	0x03, 0x1b
        /*005e*/ 	.short	0x00ff


	//----- nvinfo : EIATTR_NUM_BARRIERS
	.align		4
        /*0060*/ 	.byte	0x02, 0x4c
        /*0062*/ 	.byte	0x01
	.zero		1


	//----- nvinfo : EIATTR_ANNOTATIONS
	.align		4
        /*0064*/ 	.byte	0x04, 0x55
        /*0066*/ 	.short	(.L_19 - .L_18)


	//   ....[0]....
.L_18:
        /*0068*/ 	.word	0x00000001
        /*006c*/ 	.byte	0xa0, 0x2c, 0x00, 0x00, 0x01, 0x00, 0x00, 0x00, 0x00, 0x2d, 0x00, 0x00, 0x01, 0x00, 0x00, 0x00
        /* <DEDUP_REMOVED lines=80> */
        /*057c*/ 	.byte	0x00, 0x6b, 0x00, 0x00


	//----- nvinfo : EIATTR_MERCURY_ISA_VERSION
	.align		4
.L_19:
        /*0580*/ 	.byte	0x03, 0x5f
        /*0582*/ 	.short	0x0101


	//----- nvinfo : EIATTR_EXIT_INSTR_OFFSETS
	.align		4
        /*0584*/ 	.byte	0x04, 0x1c
        /*0586*/ 	.short	(.L_21 - .L_20)


	//   ....[0]....
.L_20:
        /*0588*/ 	.word	0x00006d50


	//----- nvinfo : EIATTR_REQNTID
	.align		4
.L_21:
        /*058c*/ 	.byte	0x04, 0x10
        /*058e*/ 	.short	(.L_23 - .L_22)
.L_22:
        /*0590*/ 	.word	0x00000080
        /*0594*/ 	.word	0x00000001
        /*0598*/ 	.word	0x00000001


	//----- nvinfo : EIATTR_CBANK_PARAM_SIZE
	.align		4
.L_23:
        /*059c*/ 	.byte	0x03, 0x19
        /*059e*/ 	.short	0x0028


	//----- nvinfo : EIATTR_PARAM_CBANK
	.align		4
        /*05a0*/ 	.byte	0x04, 0x0a
        /*05a2*/ 	.short	(.L_25 - .L_24)
	.align		4
.L_24:
        /*05a4*/ 	.word	index@(.nv.constant0.gluon_mma)
        /*05a8*/ 	.short	0x0210
        /*05aa*/ 	.short	0x0028


	//----- nvinfo : EIATTR_SW_WAR
	.align		4
.L_25:
        /*05ac*/ 	.byte	0x04, 0x36
        /*05ae*/ 	.short	(.L_27 - .L_26)
.L_26:
        /*05b0*/ 	.word	0x00000008
.L_27:


//--------------------- .nv.callgraph             --------------------------
	.section	.nv.callgraph,"",@"SHT_CUDA_CALLGRAPH"
	.align	4
	.sectionentsize	8
	.align		4
        /*0000*/ 	.word	0x00000000
	.align		4
        /*0004*/ 	.word	0xffffffff
	.align		4
        /*0008*/ 	.word	0x00000000
	.align		4
        /*000c*/ 	.word	0xfffffffe
	.align		4
        /*0010*/ 	.word	0x00000000
	.align		4
        /*0014*/ 	.word	0xfffffffd
	.align		4
        /*0018*/ 	.word	0x00000000
	.align		4
        /*001c*/ 	.word	0xfffffffc


//--------------------- .text.gluon_mma           --------------------------
	.section	.text.gluon_mma,"ax",@progbits
	.align	128
        .global         gluon_mma
        .type           gluon_mma,@function
        .size           gluon_mma,(.L_x_1 - gluon_mma)
        .other          gluon_mma,@"STO_CUDA_ENTRY STV_DEFAULT"
gluon_mma:
.text.gluon_mma:
[----:B------:R-:W0:Y:S01]  /*0000*/  LDC R1, c[0x0][0x28] ;  /* 0x00000a00ff017b82 */ /* 0x000e220000000800 */
[----:B------:R-:W1:Y:S01]  /*0010*/  S2R R0, SR_TID.X ;  /* 0x0000000000007919 */ /* 0x000e620000002100 */
[----:B------:R-:W-:Y:S01]  /*0020*/  ULDC.64 UR4, c[0x0][0x210] ;  /* 0x0000840000047ab9 */ /* 0x000fe20000000a00 */
[----:B------:R-:W-:Y:S01]  /*0030*/  ULDC.64 UR20, c[0x0][0x208] ;  /* 0x0000820000147ab9 */ /* 0x000fe20000000a00 */
[----:B0-----:R-:W-:Y:S01]  /*0040*/  VIADD R1, R1, 0xfffffda8 ;  /* 0xfffffda801017836 */ /* 0x001fe20000000000 */
[----:B-1----:R-:W-:Y:S02]  /*0050*/  SHF.R.U32.HI R7, RZ, 0x5, R0 ;  /* 0x00000005ff077819 */ /* 0x002fe40000011600 */
[----:B------:R-:W-:Y:S02]  /*0060*/  LOP3.LUT R131, R0, 0x60, RZ, 0xc0, !PT ;  /* 0x0000006000837812 */ /* 0x000fe400078ec0ff */
[----:B------:R-:W-:Y:S02]  /*0070*/  SGXT.U32 R7, R7, 0x2 ;  /* 0x000000020707781a */ /* 0x000fe40000000000 */
[----:B------:R-:W-:-:S02]  /*0080*/  IADD3 R4, P0, R131, UR4, RZ ;  /* 0x0000000483047c10 */ /* 0x000fc4000ff1e0ff */
[C---:B------:R-:W-:Y:S02]  /*0090*/  LOP3.LUT R127, R7.reuse, 0x8, RZ, 0xfc, !PT ;  /* 0x00000008077f7812 */ /* 0x040fe400078efcff */
[----:B------:R-:W-:Y:S01]  /*00a0*/  LOP3.LUT R123, R7, 0x10, RZ, 0xfc, !PT ;  /* 0x00000010077b7812 */ /* 0x000fe200078efcff */
[----:B------:R-:W-:Y:S01]  /*00b0*/  IMAD.X R5, RZ, RZ, UR5, P0 ;  /* 0x00000005ff057e24 */ /* 0x000fe200080e06ff */
[C---:B------:R-:W-:Y:S01]  /*00c0*/  LEA R8, P0, R127.reuse, UR4, 0x5 ;  /* 0x000000047f087c11 */ /* 0x040fe2000f8028ff */
[----:B------:R-:W-:Y:S01]  /*00d0*/  IMAD.SHL.U32 R3, R127, 0x10, RZ ;  /* 0x000000107f037824 */ /* 0x000fe200078e00ff */
[C---:B------:R-:W-:Y:S02]  /*00e0*/  SHF.L.U32 R6, R123.reuse, 0x4, RZ ;  /* 0x000000047b067819 */ /* 0x040fe400000006ff */
[----:B------:R-:W-:Y:S02]  /*00f0*/  LEA R10, P1, R123, UR4, 0x5 ;  /* 0x000000047b0a7c11 */ /* 0x000fe4000f8228ff */
[----:B------:R-:W-:-:S02]  /*0100*/  LOP3.LUT R2, R0, 0xf, RZ, 0xc0, !PT ;  /* 0x0000000f00027812 */ /* 0x000fc400078ec0ff */
[----:B------:R-:W-:Y:S02]  /*0110*/  LEA.HI.X R11, R6, UR5, RZ, 0x1, P1 ;  /* 0x00000005060b7c11 */ /* 0x000fe400088f0cff */
[----:B------:R-:W-:Y:S01]  /*0120*/  LOP3.LUT R119, R7, 0x18, RZ, 0xfc, !PT ;  /* 0x0000001807777812 */ /* 0x000fe200078efcff */
[C---:B------:R-:W-:Y:S01]  /*0130*/  IMAD.WIDE.U32 R4, R2.reuse, 0x2, R4 ;  /* 0x0000000202047825 */ /* 0x040fe200078e0004 */
[----:B------:R-:W-:Y:S02]  /*0140*/  LEA.HI.X R9, R3, UR5, RZ, 0x1, P0 ;  /* 0x0000000503097c11 */ /* 0x000fe400080f0cff */
[----:B------:R-:W-:Y:S01]  /*0150*/  LEA R12, P2, R119, UR4, 0x5 ;  /* 0x00000004770c7c11 */ /* 0x000fe2000f8428ff */
[----:B------:R-:W-:Y:S01]  /*0160*/  IMAD.WIDE.U32 R10, R2, 0x2, R10 ;  /* 0x00000002020a7825 */ /* 0x000fe200078e000a */
[----:B------:R-:W-:Y:S01]  /*0170*/  LOP3.LUT R99, R7, 0x40, RZ, 0xfc, !PT ;  /* 0x0000004007637812 */ /* 0x000fe200078efcff */
[----:B------:R0:W2:Y:S02]  /*0180*/  LDG.E.U16 R6, desc[UR20][R4.64] ;  /* 0x0000001404067981 */ /* 0x0000a4000c1e1500 */
[----:B------:R-:W-:-:S02]  /*0190*/  IMAD.SHL.U32 R13, R119, 0x10, RZ ;  /* 0x00000010770d7824 */ /* 0x000fc400078e00ff */
[C---:B------:R-:W-:Y:S01]  /*01a0*/  IMAD.WIDE.U32 R8, R2.reuse, 0x2, R8 ;  /* 0x0000000202087825 */ /* 0x040fe200078e0008 */
[C---:B------:R-:W-:Y:S01]  /*01b0*/  LOP3.LUT R111, R7.reuse, 0x28, RZ, 0xfc, !PT ;  /* 0x00000028076f7812 */ /* 0x040fe200078efcff */
[----:B------:R1:W3:Y:S01]  /*01c0*/  LDG.E.U16 R10, desc[UR20][R10.64] ;  /* 0x000000140a0a7981 */ /* 0x0002e2000c1e1500 */
[C---:B------:R-:W-:Y:S02]  /*01d0*/  LOP3.LUT R107, R7.reuse, 0x30, RZ, 0xfc, !PT ;  /* 0x00000030076b7812 */ /* 0x040fe400078efcff */
[----:B------:R-:W-:Y:S01]  /*01e0*/  LOP3.LUT R103, R7, 0x38, RZ, 0xfc, !PT ;  /* 0x0000003807677812 */ /* 0x000fe200078efcff */
[----:B------:R4:W5:Y:S01]  /*01f0*/  LDG.E.U16 R8, desc[UR20][R8.64] ;  /* 0x0000001408087981 */ /* 0x000962000c1e1500 */
[----:B------:R-:W-:Y:S01]  /*0200*/  LEA.HI.X R13, R13, UR5, RZ, 0x1, P2 ;  /* 0x000000050d0d7c11 */ /* 0x000fe200090f0cff */
[----:B0-----:R-:W-:Y:S01]  /*0210*/  IMAD.SHL.U32 R4, R111, 0x10, RZ ;  /* 0x000000106f047824 */ /* 0x001fe200078e00ff */
[C---:B------:R-:W-:Y:S02]  /*0220*/  SHF.L.U32 R5, R107.reuse, 0x4, RZ ;  /* 0x000000046b057819 */ /* 0x040fe400000006ff */
[----:B------:R-:W-:Y:S01]  /*0230*/  LEA R18, P2, R107, UR4, 0x5 ;  /* 0x000000046b127c11 */ /* 0x000fe2000f8428ff */
[----:B-1----:R-:W-:Y:S01]  /*0240*/  IMAD.SHL.U32 R11, R99, 0x10, RZ ;  /* 0x00000010630b7824 */ /* 0x002fe200078e00ff */
[----:B------:R-:W-:Y:S01]  /*0250*/  LOP3.LUT R87, R7, 0x58, RZ, 0xfc, !PT ;  /* 0x0000005807577812 */ /* 0x000fe200078efcff */
[----:B------:R-:W-:Y:S01]  /*0260*/  IMAD.WIDE.U32 R12, R2, 0x2, R12 ;  /* 0x00000002020c7825 */ /* 0x000fe200078e000c */
[----:B------:R-:W-:-:S02]  /*0270*/  LEA R22, P4, R99, UR4, 0x5 ;  /* 0x0000000463167c11 */ /* 0x000fc4000f8828ff */
[----:B------:R-:W-:Y:S01]  /*0280*/  LOP3.LUT R79, R7, 0x68, RZ, 0xfc, !PT ;  /* 0x00000068074f7812 */ /* 0x000fe200078efcff */
[----:B----4-:R-:W-:Y:S01]  /*0290*/  IMAD.SHL.U32 R9, R103, 0x10, RZ ;  /* 0x0000001067097824 */ /* 0x010fe200078e00ff */
[----:B------:R-:W-:Y:S01]  /*02a0*/  LEA R16, P1, R111, UR4, 0x5 ;  /* 0x000000046f107c11 */ /* 0x000fe2000f8228ff */
[----:B------:R-:W4:Y:S01]  /*02b0*/  LDG.E.U16 R12, desc[UR20][R12.64] ;  /* 0x000000140c0c7981 */ /* 0x000f22000c1e1500 */
[----:B------:R-:W-:Y:S02]  /*02c0*/  LEA R20, P3, R103, UR4, 0x5 ;  /* 0x0000000467147c11 */ /* 0x000fe4000f8628ff */
[C---:B------:R-:W-:Y:S02]  /*02d0*/  LOP3.LUT R83, R7.reuse, 0x60, RZ, 0xfc, !PT ;  /* 0x0000006007537812 */ /* 0x040fe400078efcff */
[C---:B------:R-:W-:Y:S02]  /*02e0*/  LOP3.LUT R91, R7.reuse, 0x50, RZ, 0xfc, !PT ;  /* 0x00000050075b7812 */ /* 0x040fe400078efcff */
[----:B------:R-:W-:-:S02]  /*02f0*/  LOP3.LUT R115, R7, 0x20, RZ, 0xfc, !PT ;  /* 0x0000002007737812 */ /* 0x000fc400078efcff */
[----:B------:R-:W-:Y:S01]  /*0300*/  LEA.HI.X R19, R5, UR5, RZ, 0x1, P2 ;  /* 0x0000000505137c11 */ /* 0x000fe200090f0cff */
[----:B------:R-:W-:Y:S01]  /*0310*/  IMAD.SHL.U32 R5, R87, 0x10, RZ ;  /* 0x0000001057057824 */ /* 0x000fe200078e00ff */
[----:B------:R-:W-:Y:S01]  /*0320*/  LEA.HI.X R23, R11, UR5, RZ, 0x1, P4 ;  /* 0x000000050b177c11 */ /* 0x000fe2000a0f0cff */
[----:B------:R-:W-:Y:S01]  /*0330*/  IMAD.SHL.U32 R11, R79, 0x10, RZ ;  /* 0x000000104f0b7824 */ /* 0x000fe200078e00ff */
[----:B------:R-:W-:Y:S02]  /*0340*/  LEA.HI.X R17, R4, UR5, RZ, 0x1, P1 ;  /* 0x0000000504117c11 */ /* 0x000fe400088f0cff */
[----:B------:R-:W-:Y:S01]  /*0350*/  LEA.HI.X R21, R9, UR5, RZ, 0x1, P3 ;  /* 0x0000000509157c11 */ /* 0x000fe200098f0cff */
[----:B------:R-:W-:Y:S01]  /*0360*/  IMAD.SHL.U32 R9, R83, 0x10, RZ ;  /* 0x0000001053097824 */ /* 0x000fe200078e00ff */
[----:B------:R-:W-:Y:S02]  /*0370*/  LEA R28, P2, R87, UR4, 0x5 ;  /* 0x00000004571c7c11 */ /* 0x000fe4000f8428ff */
[----:B------:R-:W-:-:S02]  /*0380*/  LOP3.LUT R71, R7, 0x78, RZ, 0xfc, !PT ;  /* 0x0000007807477812 */ /* 0x000fc400078efcff */
[C---:B------:R-:W-:Y:S02]  /*0390*/  SHF.L.U32 R4, R91.reuse, 0x4, RZ ;  /* 0x000000045b047819 */ /* 0x040fe400000006ff */
[----:B------:R-:W-:Y:S02]  /*03a0*/  LEA R26, P1, R91, UR4, 0x5 ;  /* 0x000000045b1a7c11 */ /* 0x000fe4000f8228ff */
[----:B------:R-:W-:Y:S02]  /*03b0*/  LEA R32, P4, R79, UR4, 0x5 ;  /* 0x000000044f207c11 */ /* 0x000fe4000f8828ff */
[----:B------:R-:W-:Y:S01]  /*03c0*/  LOP3.LUT R65, R7, 0x88, RZ, 0xfc, !PT ;  /* 0x0000008807417812 */ /* 0x000fe200078efcff */
[----:B------:R-:W-:Y:S01]  /*03d0*/  IMAD.SHL.U32 R3, R115, 0x10, RZ ;  /* 0x0000001073037824 */ /* 0x000fe200078e00ff */
[----:B------:R-:W-:Y:S02]  /*03e0*/  LEA R30, P3, R83, UR4, 0x5 ;  /* 0x00000004531e7c11 */ /* 0x000fe4000f8628ff */
[----:B------:R-:W-:-:S02]  /*03f0*/  LEA R14, P0, R115, UR4, 0x5 ;  /* 0x00000004730e7c11 */ /* 0x000fc4000f8028ff */
[----:B------:R-:W-:Y:S02]  /*0400*/  LOP3.LUT R95, R7, 0x48, RZ, 0xfc, !PT ;  /* 0x00000048075f7812 */ /* 0x000fe400078efcff */
[----:B------:R-:W-:Y:S01]  /*0410*/  LEA.HI.X R29, R5, UR5, RZ, 0x1, P2 ;  /* 0x00000005051d7c11 */ /* 0x000fe200090f0cff */
[----:B------:R-:W-:Y:S01]  /*0420*/  IMAD.SHL.U32 R5, R71, 0x10, RZ ;  /* 0x0000001047057824 */ /* 0x000fe200078e00ff */
[----:B------:R-:W-:Y:S02]  /*0430*/  LEA.HI.X R27, R4, UR5, RZ, 0x1, P1 ;  /* 0x00000005041b7c11 */ /* 0x000fe400088f0cff */
[----:B------:R-:W-:Y:S01]  /*0440*/  LEA.HI.X R33, R11, UR5, RZ, 0x1, P4 ;  /* 0x000000050b217c11 */ /* 0x000fe2000a0f0cff */
[----:B------:R-:W-:Y:S01]  /*0450*/  IMAD.SHL.U32 R11, R65, 0x10, RZ ;  /* 0x00000010410b7824 */ /* 0x000fe200078e00ff */
[----:B------:R-:W-:Y:S02]  /*0460*/  LEA.HI.X R31, R9, UR5, RZ, 0x1, P3 ;  /* 0x00000005091f7c11 */ /* 0x000fe400098f0cff */
[----:B------:R-:W-:-:S02]  /*0470*/  LEA R36, P1, R71, UR4, 0x5 ;  /* 0x0000000447247c11 */ /* 0x000fc4000f8228ff */
[----:B------:R-:W-:Y:S02]  /*0480*/  LEA R4, P3, R65, UR4, 0x5 ;  /* 0x0000000441047c11 */ /* 0x000fe4000f8628ff */
[----:B------:R-:W-:Y:S01]  /*0490*/  LEA.HI.X R15, R3, UR5, RZ, 0x1, P0 ;  /* 0x00000005030f7c11 */ /* 0x000fe200080f0cff */
[C---:B------:R-:W-:Y:S01]  /*04a0*/  IMAD.SHL.U32 R3, R95.reuse, 0x10, RZ ;  /* 0x000000105f037824 */ /* 0x040fe200078e00ff */
[----:B------:R-:W-:Y:S02]  /*04b0*/  LEA R24, P0, R95, UR4, 0x5 ;  /* 0x000000045f187c11 */ /* 0x000fe4000f8028ff */
[----:B------:R-:W-:Y:S02]  /*04c0*/  LOP3.LUT R67, R7, 0x80, RZ, 0xfc, !PT ;  /* 0x0000008007437812 */ /* 0x000fe400078efcff */
[----:B------:R-:W-:Y:S02]  /*04d0*/  LEA.HI.X R37, R5, UR5, RZ, 0x1, P1 ;  /* 0x0000000505257c11 */ /* 0x000fe400088f0cff */
[----:B------:R-:W-:-:S02]  /*04e0*/  LOP3.LUT R75, R7, 0x70, RZ, 0xfc, !PT ;  /* 0x00000070074b7812 */ /* 0x000fc400078efcff */
[----:B------:R-:W-:Y:S01]  /*04f0*/  LEA.HI.X R5, R11, UR5, RZ, 0x1, P3 ;  /* 0x000000050b057c11 */ /* 0x000fe200098f0cff */
[----:B------:R-:W-:Y:S01]  /*0500*/  IMAD.SHL.U32 R9, R67, 0x10, RZ ;  /* 0x0000001043097824 */ /* 0x000fe200078e00ff */
[----:B------:R-:W-:Y:S02]  /*0510*/  LEA.HI.X R25, R3, UR5, RZ, 0x1, P0 ;  /* 0x0000000503197c11 */ /* 0x000fe400080f0cff */
[C---:B------:R-:W-:Y:S01]  /*0520*/  SHF.L.U32 R3, R75.reuse, 0x4, RZ ;  /* 0x000000044b037819 */ /* 0x040fe200000006ff */
[----:B------:R-:W-:Y:S01]  /*0530*/  IMAD.WIDE.U32 R4, R2, 0x2, R4 ;  /* 0x0000000202047825 */ /* 0x000fe200078e0004 */
[----:B------:R-:W-:Y:S02]  /*0540*/  LEA R34, P0, R75, UR4, 0x5 ;  /* 0x000000044b227c11 */ /* 0x000fe4000f8028ff */
[----:B------:R-:W-:Y:S02]  /*0550*/  LOP3.LUT R59, R7, 0x98, RZ, 0xfc, !PT ;  /* 0x00000098073b7812 */ /* 0x000fe400078efcff */
[----:B------:R-:W-:Y:S01]  /*0560*/  LEA R38, P2, R67, UR4, 0x5 ;  /* 0x0000000443267c11 */ /* 0x000fe2000f8428ff */
[----:B------:R0:W2:Y:S01]  /*0570*/  LDG.E.U16 R40, desc[UR20][R4.64] ;  /* 0x0000001404287981 */ /* 0x0000a2000c1e1500 */
[----:B------:R-:W-:-:S02]  /*0580*/  LOP3.LUT R55, R7, 0xa0, RZ, 0xfc, !PT ;  /* 0x000000a007377812 */ /* 0x000fc400078efcff */
[----:B------:R-:W-:Y:S02]  /*0590*/  LOP3.LUT R51, R7, 0xa8, RZ, 0xfc, !PT ;  /* 0x000000a807337812 */ /* 0x000fe400078efcff */
[----:B------:R-:W-:Y:S01]  /*05a0*/  LEA.HI.X R35, R3, UR5, RZ, 0x1, P0 ;  /* 0x0000000503237c11 */ /* 0x000fe200080f0cff */
[----:B------:R-:W-:Y:S01]  /*05b0*/  IMAD.SHL.U32 R3, R59, 0x10, RZ ;  /* 0x000000103b037824 */ /* 0x000fe200078e00ff */
[----:B------:R-:W-:Y:S01]  /*05c0*/  LEA.HI.X R39, R9, UR5, RZ, 0x1, P2 ;  /* 0x0000000509277c11 */ /* 0x000fe200090f0cff */
[----:B------:R-:W-:Y:S01]  /*05d0*/  IMAD.SHL.U32 R9, R55, 0x10, RZ ;  /* 0x0000001037097824 */ /* 0x000fe200078e00ff */
[----:B------:R-:W-:Y:S01]  /*05e0*/  LOP3.LUT R45, R7, 0xb0, RZ, 0xfc, !PT ;  /* 0x000000b0072d7812 */ /* 0x000fe200078efcff */
[----:B0-----:R-:W-:Y:S01]  /*05f0*/  IMAD.SHL.U32 R4, R51, 0x10, RZ ;  /* 0x0000001033047824 */ /* 0x001fe200078e00ff */
[----:B------:R-:W-:Y:S02]  /*0600*/  LEA R46, P0, R59, UR4, 0x5 ;  /* 0x000000043b2e7c11 */ /* 0x000fe4000f8028ff */
[----:B------:R-:W-:-:S02]  /*0610*/  LOP3.LUT R63, R7, 0x90, RZ, 0xfc, !PT ;  /* 0x00000090073f7812 */ /* 0x000fc400078efcff */
[----:B------:R-:W-:Y:S01]  /*0620*/  LEA R48, P1, R55, UR4, 0x5 ;  /* 0x0000000437307c11 */ /* 0x000fe2000f8228ff */
[C---:B------:R-:W-:Y:S01]  /*0630*/  IMAD.WIDE.U32 R36, R2.reuse, 0x2, R36 ;  /* 0x0000000202247825 */ /* 0x040fe200078e0024 */
[----:B------:R-:W-:Y:S02]  /*0640*/  LEA R52, P2, R51, UR4, 0x5 ;  /* 0x0000000433347c11 */ /* 0x000fe4000f8428ff */
[----:B------:R-:W-:Y:S01]  /*0650*/  LOP3.LUT R41, R7, 0xb8, RZ, 0xfc, !PT ;  /* 0x000000b807297812 */ /* 0x000fe200078efcff */
[----:B------:R-:W-:Y:S01]  /*0660*/  IMAD.WIDE.U32 R32, R2, 0x2, R32 ;  /* 0x0000000202207825 */ /* 0x000fe200078e0020 */
[C---:B------:R-:W-:Y:S01]  /*0670*/  SHF.L.U32 R5, R45.reuse, 0x4, RZ ;  /* 0x000000042d057819 */ /* 0x040fe200000006ff */
[----:B------:R0:W2:Y:S01]  /*0680*/  LDG.E.U16 R36, desc[UR20][R36.64] ;  /* 0x0000001424247981 */ /* 0x0000a2000c1e1500 */
[----:B------:R-:W-:Y:S02]  /*0690*/  LEA R56, P3, R45, UR4, 0x5 ;  /* 0x000000042d387c11 */ /* 0x000fe4000f8628ff */
[----:B------:R-:W-:-:S02]  /*06a0*/  LEA.HI.X R47, R3, UR5, RZ, 0x1, P0 ;  /* 0x00000005032f7c11 */ /* 0x000fc400080f0cff */
[C---:B------:R-:W-:Y:S02]  /*06b0*/  SHF.L.U32 R13, R63.reuse, 0x4, RZ ;  /* 0x000000043f0d7819 */ /* 0x040fe400000006ff */
[----:B------:R-:W-:Y:S02]  /*06c0*/  LEA R42, P4, R63, UR4, 0x5 ;  /* 0x000000043f2a7c11 */ /* 0x000fe4000f8828ff */
[----:B------:R-:W-:Y:S02]  /*06d0*/  LEA.HI.X R49, R9, UR5, RZ, 0x1, P1 ;  /* 0x0000000509317c11 */ /* 0x000fe400088f0cff */
[----:B------:R-:W-:Y:S01]  /*06e0*/  LEA.HI.X R53, R4, UR5, RZ, 0x1, P2 ;  /* 0x0000000504357c11 */ /* 0x000fe200090f0cff */
[----:B------:R-:W-:Y:S01]  /*06f0*/  IMAD.SHL.U32 R11, R41, 0x10, RZ ;  /* 0x00000010290b7824 */ /* 0x000fe200078e00ff */
[----:B------:R-:W-:Y:S01]  /*0700*/  LEA.HI.X R57, R5, UR5, RZ, 0x1, P3 ;  /* 0x0000000505397c11 */ /* 0x000fe200098f0cff */
[C---:B------:R-:W-:Y:S01]  /*0710*/  IMAD.WIDE.U32 R4, R2.reuse, 0x2, R46 ;  /* 0x0000000202047825 */ /* 0x040fe200078e002e */
[----:B------:R-:W-:Y:S01]  /*0720*/  LEA.HI.X R43, R13, UR5, RZ, 0x1, P4 ;  /* 0x000000050d2b7c11 */ /* 0x000fe2000a0f0cff */
[----:B------:R1:W2:Y:S01]  /*0730*/  LDG.E.U16 R32, desc[UR20][R32.64] ;  /* 0x0000001420207981 */ /* 0x0002a2000c1e1500 */
[----:B------:R-:W-:Y:S01]  /*0740*/  LEA R60, P4, R41, UR4, 0x5 ;  /* 0x00000004293c7c11 */ /* 0x000fe2000f8828ff */
[C---:B------:R-:W-:Y:S01]  /*0750*/  IMAD.WIDE.U32 R22, R2.reuse, 0x2, R22 ;  /* 0x0000000202167825 */ /* 0x040fe200078e0016 */
[----:B0-----:R-:W-:Y:S01]  /*0760*/  LOP3.LUT R37, R7, 0xc0, RZ, 0xfc, !PT ;  /* 0x000000c007257812 */ /* 0x001fe200078efcff */
[----:B------:R0:W2:Y:S02]  /*0770*/  LDG.E.U16 R44, desc[UR20][R4.64] ;  /* 0x00000014042c7981 */ /* 0x0000a4000c1e1500 */
[C---:B------:R-:W-:Y:S01]  /*0780*/  IMAD.WIDE.U32 R46, R2.reuse, 0x2, R48 ;  /* 0x00000002022e7825 */ /* 0x040fe200078e0030 */
[----:B------:R-:W-:Y:S01]  /*0790*/  LEA.HI.X R61, R11, UR5, RZ, 0x1, P4 ;  /* 0x000000050b3d7c11 */ /* 0x000fe2000a0f0cff */
[----:B------:R0:W2:Y:S02]  /*07a0*/  LDG.E.U16 R22, desc[UR20][R22.64] ;  /* 0x0000001416167981 */ /* 0x0000a4000c1e1500 */
[C---:B------:R-:W-:Y:S01]  /*07b0*/  IMAD.WIDE.U32 R48, R2.reuse, 0x2, R52 ;  /* 0x0000000202307825 */ /* 0x040fe200078e0034 */
[----:B-1----:R-:W-:Y:S01]  /*07c0*/  LOP3.LUT R33, R7, 0xc8, RZ, 0xfc, !PT ;  /* 0x000000c807217812 */ /* 0x002fe200078efcff */
[----:B------:R-:W2:Y:S02]  /*07d0*/  LDG.E.U16 R46, desc[UR20][R46.64] ;  /* 0x000000142e2e7981 */ /* 0x000ea4000c1e1500 */
[C---:B------:R-:W-:Y:S01]  /*07e0*/  IMAD.SHL.U32 R3, R37.reuse, 0x10, RZ ;  /* 0x0000001025037824 */ /* 0x040fe200078e00ff */
[----:B0-----:R-:W-:Y:S01]  /*07f0*/  LEA R4, P0, R37, UR4, 0x5 ;  /* 0x0000000425047c11 */ /* 0x001fe2000f8028ff */
[----:B------:R0:W2:Y:S01]  /*0800*/  LDG.E.U16 R50, desc[UR20][R48.64] ;  /* 0x0000001430327981 */ /* 0x0000a2000c1e1500 */
[----:B------:R-:W-:Y:S01]  /*0810*/  IMAD.SHL.U32 R9, R33, 0x10, RZ ;  /* 0x0000001021097824 */ /* 0x000fe200078e00ff */
[----:B------:R-:W-:Y:S01]  /*0820*/  LOP3.LUT R23, R7, 0xd8, RZ, 0xfc, !PT ;  /* 0x000000d807177812 */ /* 0x000fe200078efcff */
[----:B------:R-:W-:Y:S01]  /*0830*/  IMAD.WIDE.U32 R18, R2, 0x2, R18 ;  /* 0x0000000202127825 */ /* 0x000fe200078e0012 */
[----:B------:R-:W-:-:S03]  /*0840*/  LEA.HI.X R5, R3, UR5, RZ, 0x1, P0 ;  /* 0x0000000503057c11 */ /* 0x000fc600080f0cff */
[----:B------:R-:W-:Y:S01]  /*0850*/  IMAD.WIDE.U32 R52, R2, 0x2, R56 ;  /* 0x0000000202347825 */ /* 0x000fe200078e0038 */
[----:B0-----:R-:W-:-:S03]  /*0860*/  LEA R48, P1, R33, UR4, 0x5 ;  /* 0x0000000421307c11 */ /* 0x001fc6000f8228ff */
[C---:B------:R-:W-:Y:S01]  /*0870*/  IMAD.WIDE.U32 R56, R2.reuse, 0x2, R60 ;  /* 0x0000000202387825 */ /* 0x040fe200078e003c */
[----:B------:R0:W2:Y:S01]  /*0880*/  LDG.E.U16 R18, desc[UR20][R18.64] ;  /* 0x0000001412127981 */ /* 0x0000a2000c1e1500 */
[----:B------:R-:W-:Y:S02]  /*0890*/  LEA.HI.X R49, R9, UR5, RZ, 0x1, P1 ;  /* 0x0000000509317c11 */ /* 0x000fe400088f0cff */
[C---:B------:R-:W-:Y:S01]  /*08a0*/  IMAD.WIDE.U32 R14, R2.reuse, 0x2, R14 ;  /* 0x00000002020e7825 */ /* 0x040fe200078e000e */
[C---:B------:R-:W-:Y:S01]  /*08b0*/  LEA R68, P3, R23.reuse, UR4, 0x5 ;  /* 0x0000000417447c11 */ /* 0x040fe2000f8628ff */
[----:B------:R1:W2:Y:S02]  /*08c0*/  LDG.E.U16 R54, desc[UR20][R56.64] ;  /* 0x0000001438367981 */ /* 0x0002a4000c1e1500 */
[----:B------:R-:W-:Y:S02]  /*08d0*/  IMAD.SHL.U32 R13, R23, 0x10, RZ ;  /* 0x00000010170d7824 */ /* 0x000fe400078e00ff */
[C---:B------:R-:W-:Y:S01]  /*08e0*/  IMAD.WIDE.U32 R28, R2.reuse, 0x2, R28 ;  /* 0x00000002021c7825 */ /* 0x040fe200078e001c */
[----:B0-----:R-:W-:Y:S01]  /*08f0*/  LOP3.LUT R19, R7, 0xe0, RZ, 0xfc, !PT ;  /* 0x000000e007137812 */ /* 0x001fe200078efcff */
[----:B------:R0:W2:Y:S02]  /*0900*/  LDG.E.U16 R14, desc[UR20][R14.64] ;  /* 0x000000140e0e7981 */ /* 0x0000a4000c1e1500 */
[C---:B------:R-:W-:Y:S01]  /*0910*/  IMAD.WIDE.U32 R20, R2.reuse, 0x2, R20 ;  /* 0x0000000202147825 */ /* 0x040fe200078e0014 */
[----:B------:R-:W-:Y:S01]  /*0920*/  LEA.HI.X R69, R13, UR5, RZ, 0x1, P3 ;  /* 0x000000050d457c11 */ /* 0x000fe200098f0cff */
[----:B------:R0:W2:Y:S02]  /*0930*/  LDG.E.U16 R28, desc[UR20][R28.64] ;  /* 0x000000141c1c7981 */ /* 0x0000a4000c1e1500 */
[C---:B-1----:R-:W-:Y:S01]  /*0940*/  IMAD.WIDE.U32 R56, R2.reuse, 0x2, R4 ;  /* 0x0000000202387825 */ /* 0x042fe200078e0004 */
[C---:B------:R-:W-:Y:S01]  /*0950*/  LOP3.LUT R125, R7.reuse, 0xc, RZ, 0xfc, !PT ;  /* 0x0000000c077d7812 */ /* 0x040fe200078efcff */
[----:B------:R1:W2:Y:S02]  /*0960*/  LDG.E.U16 R20, desc[UR20][R20.64] ;  /* 0x0000001414147981 */ /* 0x0002a4000c1e1500 */
[C---:B------:R-:W-:Y:S01]  /*0970*/  IMAD.WIDE.U32 R4, R2.reuse, 0x2, R48 ;  /* 0x0000000202047825 */ /* 0x040fe200078e0030 */
[----:B------:R-:W-:Y:S01]  /*0980*/  LOP3.LUT R13, R7, 0xf0, RZ, 0xfc, !PT ;  /* 0x000000f0070d7812 */ /* 0x000fe200078efcff */
[----:B------:R-:W2:Y:S01]  /*0990*/  LDG.E.U16 R56, desc[UR20][R56.64] ;  /* 0x0000001438387981 */ /* 0x000ea2000c1e1500 */
[C---:B------:R-:W-:Y:S01]  /*09a0*/  LEA R72, P4, R19.reuse, UR4, 0x5 ;  /* 0x0000000413487c11 */ /* 0x040fe2000f8828ff */
[----:B0-----:R-:W-:Y:S01]  /*09b0*/  IMAD.SHL.U32 R15, R19, 0x10, RZ ;  /* 0x00000010130f7824 */ /* 0x001fe200078e00ff */
[----:B------:R-:W-:Y:S01]  /*09c0*/  LOP3.LUT R29, R7, 0xd0, RZ, 0xfc, !PT ;  /* 0x000000d0071d7812 */ /* 0x000fe200078efcff */
[----:B------:R0:W2:Y:S01]  /*09d0*/  LDG.E.U16 R58, desc[UR20][R4.64] ;  /* 0x00000014043a7981 */ /* 0x0000a2000c1e1500 */
[----:B------:R-:W-:Y:S01]  /*09e0*/  LEA R80, P3, R13, UR4, 0x5 ;  /* 0x000000040d507c11 */ /* 0x000fe2000f8628ff */
[----:B-1----:R-:W-:Y:S01]  /*09f0*/  IMAD.SHL.U32 R21, R125, 0x10, RZ ;  /* 0x000000107d157824 */ /* 0x002fe200078e00ff */
[----:B------:R-:W-:Y:S01]  /*0a00*/  LEA.HI.X R73, R15, UR5, RZ, 0x1, P4 ;  /* 0x000000050f497c11 */ /* 0x000fe2000a0f0cff */
[----:B------:R-:W-:Y:S01]  /*0a10*/  IMAD.WIDE.U32 R16, R2, 0x2, R16 ;  /* 0x0000000202107825 */ /* 0x000fe200078e0010 */
[C---:B------:R-:W-:Y:S01]  /*0a20*/  SHF.L.U32 R11, R29.reuse, 0x4, RZ ;  /* 0x000000041d0b7819 */ /* 0x040fe200000006ff */
[----:B------:R-:W2:Y:S01]  /*0a30*/  LDG.E.U16 R52, desc[UR20][R52.64] ;  /* 0x0000001434347981 */ /* 0x000ea2000c1e1500 */
[----:B------:R-:W-:-:S02]  /*0a40*/  LEA R60, P2, R29, UR4, 0x5 ;  /* 0x000000041d3c7c11 */ /* 0x000fc4000f8428ff */
[----:B0-----:R-:W-:Y:S02]  /*0a50*/  SHF.L.U32 R5, R13, 0x4, RZ ;  /* 0x000000040d057819 */ /* 0x001fe400000006ff */
[----:B------:R-:W-:Y:S01]  /*0a60*/  LOP3.LUT R9, R7, 0xf8, RZ, 0xfc, !PT ;  /* 0x000000f807097812 */ /* 0x000fe200078efcff */
[C---:B------:R-:W-:Y:S01]  /*0a70*/  IMAD.WIDE.U32 R48, R2.reuse, 0x2, R68 ;  /* 0x0000000202307825 */ /* 0x040fe200078e0044 */
[----:B------:R-:W-:Y:S01]  /*0a80*/  LEA R4, P1, R125, UR4, 0x5 ;  /* 0x000000047d047c11 */ /* 0x000fe2000f8228ff */
[----:B------:R0:W2:Y:S01]  /*0a90*/  LDG.E.U16 R16, desc[UR20][R16.64] ;  /* 0x0000001410107981 */ /* 0x0000a2000c1e1500 */
[----:B------:R-:W-:Y:S02]  /*0aa0*/  LOP3.LUT R15, R7, 0xe8, RZ, 0xfc, !PT ;  /* 0x000000e8070f7812 */ /* 0x000fe400078efcff */
[----:B------:R-:W-:Y:S01]  /*0ab0*/  LEA.HI.X R81, R5, UR5, RZ, 0x1, P3 ;  /* 0x0000000505517c11 */ /* 0x000fe200098f0cff */
[C---:B------:R-:W-:Y:S01]  /*0ac0*/  IMAD.WIDE.U32 R68, R2.reuse, 0x2, R72 ;  /* 0x0000000202447825 */ /* 0x040fe200078e0048 */
[----:B------:R-:W-:Y:S01]  /*0ad0*/  LEA.HI.X R5, R21, UR5, RZ, 0x1, P1 ;  /* 0x0000000515057c11 */ /* 0x000fe200088f0cff */
[----:B------:R-:W2:Y:S01]  /*0ae0*/  LDG.E.U16 R62, desc[UR20][R48.64] ;  /* 0x00000014303e7981 */ /* 0x000ea2000c1e1500 */
[----:B------:R-:W-:Y:S01]  /*0af0*/  LEA.HI.X R61, R11, UR5, RZ, 0x1, P2 ;  /* 0x000000050b3d7c11 */ /* 0x000fe200090f0cff */
[----:B------:R-:W-:Y:S01]  /*0b00*/  IMAD.SHL.U32 R3, R15, 0x10, RZ ;  /* 0x000000100f037824 */ /* 0x000fe200078e00ff */
[----:B------:R-:W-:Y:S01]  /*0b10*/  LOP3.LUT R129, R7, 0x4, RZ, 0xfc, !PT ;  /* 0x0000000407817812 */ /* 0x000fe200078efcff */
[----:B------:R-:W-:Y:S01]  /*0b20*/  IMAD.SHL.U32 R11, R9, 0x10, RZ ;  /* 0x00000010090b7824 */ /* 0x000fe200078e00ff */
[----:B------:R-:W-:Y:S01]  /*0b30*/  LEA R76, P2, R15, UR4, 0x5 ;  /* 0x000000040f4c7c11 */ /* 0x000fe2000f8428ff */
[----:B------:R-:W-:Y:S01]  /*0b40*/  IMAD.WIDE.U32 R4, R2, 0x2, R4 ;  /* 0x0000000202047825 */ /* 0x000fe200078e0004 */
[----:B------:R-:W-:Y:S01]  /*0b50*/  LEA R84, P4, R9, UR4, 0x5 ;  /* 0x0000000409547c11 */ /* 0x000fe2000f8828ff */
[----:B------:R1:W2:Y:S01]  /*0b60*/  LDG.E.U16 R64, desc[UR20][R68.64] ;  /* 0x0000001444407981 */ /* 0x0002a2000c1e1500 */
[----:B------:R-:W-:Y:S01]  /*0b70*/  LOP3.LUT R117, R7, 0x1c, RZ, 0xfc, !PT ;  /* 0x0000001c07757812 */ /* 0x000fe200078efcff */
[----:B0-----:R-:W-:Y:S01]  /*0b80*/  IMAD.SHL.U32 R17, R129, 0x10, RZ ;  /* 0x0000001081117824 */ /* 0x001fe200078e00ff */
[----:B------:R-:W-:Y:S01]  /*0b90*/  LOP3.LUT R105, R7, 0x34, RZ, 0xfc, !PT ;  /* 0x0000003407697812 */ /* 0x000fe200078efcff */
[----:B------:R0:W2:Y:S01]  /*0ba0*/  LDG.E.U16 R74, desc[UR20][R4.64] ;  /* 0x00000014044a7981 */ /* 0x0000a2000c1e1500 */
[----:B------:R-:W-:-:S02]  /*0bb0*/  LEA.HI.X R77, R3, UR5, RZ, 0x1, P2 ;  /* 0x00000005034d7c11 */ /* 0x000fc400090f0cff */
[----:B------:R-:W-:Y:S01]  /*0bc0*/  LEA.HI.X R85, R11, UR5, RZ, 0x1, P4 ;  /* 0x000000050b557c11 */ /* 0x000fe2000a0f0cff */
[----:B------:R-:W-:Y:S01]  /*0bd0*/  IMAD.SHL.U32 R11, R117, 0x10, RZ ;  /* 0x00000010750b7824 */ /* 0x000fe200078e00ff */
[----:B------:R-:W-:Y:S01]  /*0be0*/  LOP3.LUT R109, R7, 0x2c, RZ, 0xfc, !PT ;  /* 0x0000002c076d7812 */ /* 0x000fe200078efcff */
[----:B-1----:R-:W-:Y:S01]  /*0bf0*/  IMAD.WIDE.U32 R68, R2, 0x2, R80 ;  /* 0x0000000202447825 */ /* 0x002fe200078e0050 */
[----:B------:R-:W-:Y:S02]  /*0c00*/  LEA R72, P0, R129, UR4, 0x5 ;  /* 0x0000000481487c11 */ /* 0x000fe4000f8028ff */
[----:B------:R-:W-:Y:S02]  /*0c10*/  LOP3.LUT R113, R7, 0x24, RZ, 0xfc, !PT ;  /* 0x0000002407717812 */ /* 0x000fe400078efcff */
[----:B------:R-:W-:Y:S02]  /*0c20*/  LEA R80, P1, R117, UR4, 0x5 ;  /* 0x0000000475507c11 */ /* 0x000fe4000f8228ff */
[----:B0-----:R-:W-:-:S02]  /*0c30*/  SHF.L.U32 R5, R105, 0x4, RZ ;  /* 0x0000000469057819 */ /* 0x001fc400000006ff */
[----:B------:R-:W-:Y:S01]  /*0c40*/  LEA R92, P4, R105, UR4, 0x5 ;  /* 0x00000004695c7c11 */ /* 0x000fe2000f8828ff */
[C---:B------:R-:W-:Y:S01]  /*0c50*/  IMAD.WIDE.U32 R48, R2.reuse, 0x2, R76 ;  /* 0x0000000202307825 */ /* 0x040fe200078e004c */
[----:B------:R-:W-:Y:S01]  /*0c60*/  LEA.HI.X R73, R17, UR5, RZ, 0x1, P0 ;  /* 0x0000000511497c11 */ /* 0x000fe200080f0cff */
[----:B------:R-:W2:Y:S01]  /*0c70*/  LDG.E.U16 R68, desc[UR20][R68.64] ;  /* 0x0000001444447981 */ /* 0x000ea2000c1e1500 */
[C---:B------:R-:W-:Y:S01]  /*0c80*/  LEA R88, P3, R109.reuse, UR4, 0x5 ;  /* 0x000000046d587c11 */ /* 0x040fe2000f8628ff */
[----:B------:R-:W-:Y:S01]  /*0c90*/  IMAD.SHL.U32 R4, R109, 0x10, RZ ;  /* 0x000000106d047824 */ /* 0x000fe200078e00ff */
[----:B------:R-:W-:Y:S01]  /*0ca0*/  LEA.HI.X R81, R11, UR5, RZ, 0x1, P1 ;  /* 0x000000050b517c11 */ /* 0x000fe200088f0cff */
[----:B------:R-:W-:Y:S01]  /*0cb0*/  IMAD.WIDE.U32 R76, R2, 0x2, R84 ;  /* 0x00000002024c7825 */ /* 0x000fe200078e0054 */
[----:B------:R-:W-:Y:S01]  /*0cc0*/  LOP3.LUT R121, R7, 0x14, RZ, 0xfc, !PT ;  /* 0x0000001407797812 */ /* 0x000fe200078efcff */
[----:B------:R0:W2:Y:S01]  /*0cd0*/  LDG.E.U16 R66, desc[UR20][R48.64] ;  /* 0x0000001430427981 */ /* 0x0000a2000c1e1500 */
[C---:B------:R-:W-:Y:S01]  /*0ce0*/  LEA R84, P2, R113.reuse, UR4, 0x5 ;  /* 0x0000000471547c11 */ /* 0x040fe2000f8428ff */
[----:B------:R-:W-:Y:S01]  /*0cf0*/  IMAD.SHL.U32 R17, R113, 0x10, RZ ;  /* 0x0000001071117824 */ /* 0x000fe200078e00ff */
[----:B------:R-:W-:Y:S01]  /*0d00*/  LEA.HI.X R93, R5, UR5, RZ, 0x1, P4 ;  /* 0x00000005055d7c11 */ /* 0x000fe2000a0f0cff */
[----:B------:R-:W2:Y:S01]  /*0d10*/  LDG.E.U16 R70, desc[UR20][R76.64] ;  /* 0x000000144c467981 */ /* 0x000ea2000c1e1500 */
[----:B------:R-:W-:Y:S01]  /*0d20*/  LEA.HI.X R89, R4, UR5, RZ, 0x1, P3 ;  /* 0x0000000504597c11 */ /* 0x000fe200098f0cff */
[----:B------:R-:W-:Y:S01]  /*0d30*/  IMAD.WIDE.U32 R4, R2, 0x2, R80 ;  /* 0x0000000202047825 */ /* 0x000fe200078e0050 */
[----:B------:R-:W-:-:S02]  /*0d40*/  SHF.L.U32 R3, R121, 0x4, RZ ;  /* 0x0000000479037819 */ /* 0x000fc400000006ff */
[----:B------:R-:W-:Y:S01]  /*0d50*/  LEA.HI.X R85, R17, UR5, RZ, 0x1, P2 ;  /* 0x0000000511557c11 */ /* 0x000fe200090f0cff */
[C---:B------:R-:W-:Y:S01]  /*0d60*/  IMAD.WIDE.U32 R92, R2.reuse, 0x2, R92 ;  /* 0x00000002025c7825 */ /* 0x040fe200078e005c */
[----:B0-----:R-:W-:Y:S01]  /*0d70*/  LEA R48, P0, R121, UR4, 0x5 ;  /* 0x0000000479307c11 */ /* 0x001fe2000f8028ff */
[----:B------:R0:W2:Y:S01]  /*0d80*/  LDG.E.U16 R78, desc[UR20][R4.64] ;  /* 0x00000014044e7981 */ /* 0x0000a2000c1e1500 */
[C---:B------:R-:W-:Y:S02]  /*0d90*/  LOP3.LUT R135, R7.reuse, 0x3c, RZ, 0xfc, !PT ;  /* 0x0000003c07877812 */ /* 0x040fe400078efcff */
[----:B------:R-:W-:Y:S01]  /*0da0*/  LOP3.LUT R97, R7, 0x4c, RZ, 0xfc, !PT ;  /* 0x0000004c07617812 */ /* 0x000fe200078efcff */
[C---:B------:R-:W-:Y:S01]  /*0db0*/  IMAD.WIDE.U32 R80, R2.reuse, 0x2, R84 ;  /* 0x0000000202507825 */ /* 0x040fe200078e0054 */
[----:B------:R-:W-:Y:S01]  /*0dc0*/  LEA.HI.X R49, R3, UR5, RZ, 0x1, P0 ;  /* 0x0000000503317c11 */ /* 0x000fe200080f0cff */
[----:B------:R1:W2:Y:S01]  /*0dd0*/  LDG.E.U16 R84, desc[UR20][R92.64] ;  /* 0x000000145c547981 */ /* 0x0002a2000c1e1500 */
[----:B------:R-:W-:Y:S01]  /*0de0*/  LOP3.LUT R101, R7, 0x44, RZ, 0xfc, !PT ;  /* 0x0000004407657812 */ /* 0x000fe200078efcff */
[C---:B------:R-:W-:Y:S01]  /*0df0*/  IMAD.SHL.U32 R3, R135.reuse, 0x10, RZ ;  /* 0x0000001087037824 */ /* 0x040fe200078e00ff */
[----:B------:R-:W-:Y:S01]  /*0e00*/  LEA R132, P0, R135, UR4, 0x5 ;  /* 0x0000000487847c11 */ /* 0x000fe2000f8028ff */
[----:B0-----:R-:W-:Y:S01]  /*0e10*/  IMAD.SHL.U32 R5, R97, 0x10, RZ ;  /* 0x0000001061057824 */ /* 0x001fe200078e00ff */
[C---:B------:R-:W-:Y:S01]  /*0e20*/  LEA R136, P1, R101.reuse, UR4, 0x5 ;  /* 0x0000000465887c11 */ /* 0x040fe2000f8228ff */
[----:B------:R-:W-:Y:S01]  /*0e30*/  IMAD.SHL.U32 R4, R101, 0x10, RZ ;  /* 0x0000001065047824 */ /* 0x000fe200078e00ff */
[----:B------:R-:W-:Y:S01]  /*0e40*/  LEA.HI.X R133, R3, UR5, RZ, 0x1, P0 ;  /* 0x0000000503857c11 */ /* 0x000fe200080f0cff */
[C---:B------:R-:W-:Y:S01]  /*0e50*/  IMAD.WIDE.U32 R72, R2.reuse, 0x2, R72 ;  /* 0x0000000202487825 */ /* 0x040fe200078e0048 */
[----:B------:R-:W-:Y:S01]  /*0e60*/  LOP3.LUT R85, R7, 0x5c, RZ, 0xfc, !PT ;  /* 0x0000005c07557812 */ /* 0x000fe200078efcff */
[----:B------:R-:W2:Y:S01]  /*0e70*/  LDG.E.U16 R80, desc[UR20][R80.64] ;  /* 0x0000001450507981 */ /* 0x000ea2000c1e1500 */
[----:B-1----:R-:W-:Y:S01]  /*0e80*/  LEA R92, P2, R97, UR4, 0x5 ;  /* 0x00000004615c7c11 */ /* 0x002fe2000f8428ff */
[----:B------:R-:W-:Y:S01]  /*0e90*/  IMAD.WIDE.U32 R76, R2, 0x2, R48 ;  /* 0x00000002024c7825 */ /* 0x000fe200078e0030 */
[----:B------:R-:W-:Y:S01]  /*0ea0*/  LEA.HI.X R137, R4, UR5, RZ, 0x1, P1 ;  /* 0x0000000504897c11 */ /* 0x000fe200088f0cff */
[----:B------:R-:W2:Y:S01]  /*0eb0*/  LDG.E.U16 R72, desc[UR20][R72.64] ;  /* 0x0000001448487981 */ /* 0x000ea2000c1e1500 */
[----:B------:R-:W-:Y:S01]  /*0ec0*/  LEA.HI.X R93, R5, UR5, RZ, 0x1, P2 ;  /* 0x00000005055d7c11 */ /* 0x000fe200090f0cff */
[C---:B------:R-:W-:Y:S01]  /*0ed0*/  IMAD.WIDE.U32 R48, R2.reuse, 0x2, R88 ;  /* 0x0000000202307825 */ /* 0x040fe200078e0058 */
[----:B------:R-:W-:Y:S01]  /*0ee0*/  LOP3.LUT R89, R7, 0x54, RZ, 0xfc, !PT ;  /* 0x0000005407597812 */ /* 0x000fe200078efcff */
[----:B------:R-:W2:Y:S02]  /*0ef0*/  LDG.E.U16 R76, desc[UR20][R76.64] ;  /* 0x000000144c4c7981 */ /* 0x000ea4000c1e1500 */
[C---:B------:R-:W-:Y:S01]  /*0f00*/  IMAD.WIDE.U32 R4, R2.reuse, 0x2, R132 ;  /* 0x0000000202047825 */ /* 0x040fe200078e0084 */
[----:B------:R-:W-:Y:S01]  /*0f10*/  SHF.L.U32 R11, R89, 0x4, RZ ;  /* 0x00000004590b7819 */ /* 0x000fe200000006ff */
[----:B------:R0:W2:Y:S02]  /*0f20*/  LDG.E.U16 R82, desc[UR20][R48.64] ;  /* 0x0000001430527981 */ /* 0x0000a4000c1e1500 */
[----:B------:R-:W-:Y:S01]  /*0f30*/  IMAD.WIDE.U32 R132, R2, 0x2, R92 ;  /* 0x0000000202847825 */ /* 0x000fe200078e005c */
[----:B------:R-:W-:Y:S01]  /*0f40*/  LOP3.LUT R93, R7, 0x64, RZ, 0xfc, !PT ;  /* 0x00000064075d7812 */ /* 0x000fe200078efcff */
[----:B------:R1:W2:Y:S01]  /*0f50*/  LDG.E.U16 R86, desc[UR20][R4.64] ;  /* 0x0000001404567981 */ /* 0x0002a2000c1e1500 */
[----:B------:R-:W-:Y:S01]  /*0f60*/  LEA R138, P3, R89, UR4, 0x5 ;  /* 0x00000004598a7c11 */ /* 0x000fe2000f8628ff */
[----:B------:R-:W-:-:S02]  /*0f70*/  IMAD.SHL.U32 R17, R85, 0x10, RZ ;  /* 0x0000001055117824 */ /* 0x000fc400078e00ff */
[----:B------:R-:W-:Y:S01]  /*0f80*/  IMAD.SHL.U32 R3, R93, 0x10, RZ ;  /* 0x000000105d037824 */ /* 0x000fe200078e00ff */
[----:B------:R-:W-:Y:S02]  /*0f90*/  LEA.HI.X R139, R11, UR5, RZ, 0x1, P3 ;  /* 0x000000050b8b7c11 */ /* 0x000fe400098f0cff */
[----:B------:R-:W-:Y:S01]  /*0fa0*/  LEA R140, P4, R85, UR4, 0x5 ;  /* 0x00000004558c7c11 */ /* 0x000fe2000f8828ff */
[C---:B0-----:R-:W-:Y:S01]  /*0fb0*/  IMAD.WIDE.U32 R48, R2.reuse, 0x2, R136 ;  /* 0x0000000202307825 */ /* 0x041fe200078e0088 */
[----:B------:R-:W-:Y:S01]  /*0fc0*/  LOP3.LUT R81, R7, 0x6c, RZ, 0xfc, !PT ;  /* 0x0000006c07517812 */ /* 0x000fe200078efcff */
[----:B------:R0:W2:Y:S01]  /*0fd0*/  LDG.E.U16 R90, desc[UR20][R132.64] ;  /* 0x00000014845a7981 */ /* 0x0000a2000c1e1500 */
[----:B-1----:R-:W-:Y:S01]  /*0fe0*/  LEA R4, P0, R93, UR4, 0x5 ;  /* 0x000000045d047c11 */ /* 0x002fe2000f8028ff */
[----:B------:R-:W-:Y:S01]  /*0ff0*/  IMAD.WIDE.U32 R136, R2, 0x2, R138 ;  /* 0x0000000202887825 */ /* 0x000fe200078e008a */
[----:B------:R-:W-:Y:S01]  /*1000*/  LEA.HI.X R141, R17, UR5, RZ, 0x1, P4 ;  /* 0x00000005118d7c11 */ /* 0x000fe2000a0f0cff */
[----:B------:R1:W2:Y:S01]  /*1010*/  LDG.E.U16 R88, desc[UR20][R48.64] ;  /* 0x0000001430587981 */ /* 0x0002a2000c1e1500 */
[----:B------:R-:W-:-:S02]  /*1020*/  LEA.HI.X R5, R3, UR5, RZ, 0x1, P0 ;  /* 0x0000000503057c11 */ /* 0x000fc400080f0cff */
[C---:B------:R-:W-:Y:S01]  /*1030*/  LOP3.LUT R77, R7.reuse, 0x74, RZ, 0xfc, !PT ;  /* 0x00000074074d7812 */ /* 0x040fe200078efcff */
[C---:B------:R-:W-:Y:S01]  /*1040*/  IMAD.WIDE.U32 R24, R2.reuse, 0x2, R24 ;  /* 0x0000000202187825 */ /* 0x040fe200078e0018 */
[----:B------:R3:W2:Y:S01]  /*1050*/  LDG.E.U16 R92, desc[UR20][R136.64] ;  /* 0x00000014885c7981 */ /* 0x0006a2000c1e1500 */
[C---:B0-----:R-:W-:Y:S02]  /*1060*/  LOP3.LUT R133, R7.reuse, 0x8c, RZ, 0xfc, !PT ;  /* 0x0000008c07857812 */ /* 0x041fe400078efcff */
[C---:B------:R-:W-:Y:S01]  /*1070*/  IMAD.WIDE.U32 R4, R2.reuse, 0x2, R4 ;  /* 0x0000000202047825 */ /* 0x040fe200078e0004 */
[C---:B------:R-:W-:Y:S01]  /*1080*/  LOP3.LUT R73, R7.reuse, 0x7c, RZ, 0xfc, !PT ;  /* 0x0000007c07497812 */ /* 0x040fe200078efcff */
[----:B------:R-:W2:Y:S01]  /*1090*/  LDG.E.U16 R24, desc[UR20][R24.64] ;  /* 0x0000001418187981 */ /* 0x000ea2000c1e1500 */
[----:B------:R-:W-:Y:S01]  /*10a0*/  LOP3.LUT R69, R7, 0x84, RZ, 0xfc, !PT ;  /* 0x0000008407457812 */ /* 0x000fe200078efcff */
[C---:B------:R-:W-:Y:S01]  /*10b0*/  IMAD.WIDE.U32 R138, R2.reuse, 0x2, R140 ;  /* 0x00000002028a7825 */ /* 0x040fe200078e008c */
[----:B-1----:R-:W-:Y:S01]  /*10c0*/  LEA R48, P1, R81, UR4, 0x5 ;  /* 0x0000000451307c11 */ /* 0x002fe2000f8228ff */
[----:B------:R0:W2:Y:S01]  /*10d0*/  LDG.E.U16 R96, desc[UR20][R4.64] ;  /* 0x0000001404607981 */ /* 0x0000a2000c1e1500 */
[----:B------:R-:W-:Y:S01]  /*10e0*/  SHF.L.U32 R17, R77, 0x4, RZ ;  /* 0x000000044d117819 */ /* 0x000fe200000006ff */
[----:B------:R-:W-:Y:S01]  /*10f0*/  IMAD.SHL.U32 R11, R81, 0x10, RZ ;  /* 0x00000010510b7824 */ /* 0x000fe200078e00ff */
[----:B---3--:R-:W-:Y:S01]  /*1100*/  LEA R136, P2, R77, UR4, 0x5 ;  /* 0x000000044d887c11 */ /* 0x008fe2000f8428ff */
[----:B------:R-:W-:Y:S01]  /*1110*/  IMAD.SHL.U32 R3, R133, 0x10, RZ ;  /* 0x0000001085037824 */ /* 0x000fe200078e00ff */
[----:B------:R1:W3:Y:S01]  /*1120*/  LDG.E.U16 R94, desc[UR20][R138.64] ;  /* 0x000000148a5e7981 */ /* 0x0002e2000c1e1500 */
[----:B------:R-:W-:Y:S01]  /*1130*/  IMAD.WIDE.U32 R60, R2, 0x2, R60 ;  /* 0x00000002023c7825 */ /* 0x000fe200078e003c */
[----:B------:R-:W-:-:S02]  /*1140*/  LEA.HI.X R49, R11, UR5, RZ, 0x1, P1 ;  /* 0x000000050b317c11 */ /* 0x000fc400088f0cff */
[----:B------:R-:W-:Y:S01]  /*1150*/  LEA.HI.X R137, R17, UR5, RZ, 0x1, P2 ;  /* 0x0000000511897c11 */ /* 0x000fe200090f0cff */
[----:B------:R-:W-:Y:S01]  /*1160*/  IMAD.SHL.U32 R21, R73, 0x10, RZ ;  /* 0x0000001049157824 */ /* 0x000fe200078e00ff */
[----:B0-----:R-:W-:Y:S01]  /*1170*/  LEA R4, P0, R133, UR4, 0x5 ;  /* 0x0000000485047c11 */ /* 0x001fe2000f8028ff */
[C---:B------:R-:W-:Y:S01]  /*1180*/  IMAD.SHL.U32 R25, R69.reuse, 0x10, RZ ;  /* 0x0000001045197824 */ /* 0x040fe200078e00ff */
[----:B------:R-:W-:Y:S02]  /*1190*/  LEA R140, P4, R69, UR4, 0x5 ;  /* 0x00000004458c7c11 */ /* 0x000fe4000f8828ff */
[----:B-1----:R-:W-:Y:S01]  /*11a0*/  LEA R138, P3, R73, UR4, 0x5 ;  /* 0x00000004498a7c11 */ /* 0x002fe2000f8628ff */
[C---:B------:R-:W-:Y:S01]  /*11b0*/  IMAD.WIDE.U32 R38, R2.reuse, 0x2, R38 ;  /* 0x0000000202267825 */ /* 0x040fe200078e0026 */
[----:B------:R-:W-:Y:S01]  /*11c0*/  LOP3.LUT R47, R7, 0xac, RZ, 0xfc, !PT ;  /* 0x000000ac072f7812 */ /* 0x000fe200078efcff */
[----:B------:R0:W3:Y:S01]  /*11d0*/  LDG.E.U16 R60, desc[UR20][R60.64] ;  /* 0x000000143c3c7981 */ /* 0x0000e2000c1e1500 */
[----:B------:R-:W-:Y:S01]  /*11e0*/  LEA.HI.X R5, R3, UR5, RZ, 0x1, P0 ;  /* 0x0000000503057c11 */ /* 0x000fe200080f0cff */
[C---:B------:R-:W-:Y:S01]  /*11f0*/  IMAD.WIDE.U32 R48, R2.reuse, 0x2, R48 ;  /* 0x0000000202307825 */ /* 0x040fe200078e0030 */
[----:B------:R-:W-:Y:S01]  /*1200*/  LEA.HI.X R139, R21, UR5, RZ, 0x1, P3 ;  /* 0x00000005158b7c11 */ /* 0x000fe200098f0cff */
[----:B------:R1:W3:Y:S01]  /*1210*/  LDG.E.U16 R38, desc[UR20][R38.64] ;  /* 0x0000001426267981 */ /* 0x0002e2000c1e1500 */
[----:B------:R-:W-:Y:S01]  /*1220*/  LOP3.LUT R57, R7, 0x9c, RZ, 0xfc, !PT ;  /* 0x0000009c07397812 */ /* 0x000fe200078efcff */
[C---:B------:R-:W-:Y:S01]  /*1230*/  IMAD.WIDE.U32 R136, R2.reuse, 0x2, R136 ;  /* 0x0000000202887825 */ /* 0x040fe200078e0088 */
[----:B------:R-:W-:Y:S01]  /*1240*/  LEA.HI.X R141, R25, UR5, RZ, 0x1, P4 ;  /* 0x00000005198d7c11 */ /* 0x000fe2000a0f0cff */
[----:B------:R5:W3:Y:S01]  /*1250*/  LDG.E.U16 R98, desc[UR20][R48.64] ;  /* 0x0000001430627981 */ /* 0x000ae2000c1e1500 */
[----:B------:R-:W-:Y:S01]  /*1260*/  LOP3.LUT R53, R7, 0xa4, RZ, 0xfc, !PT ;  /* 0x000000a407357812 */ /* 0x000fe200078efcff */
[----:B------:R-:W-:Y:S01]  /*1270*/  IMAD.SHL.U32 R25, R47, 0x10, RZ ;  /* 0x000000102f197824 */ /* 0x000fe200078e00ff */
[----:B0-----:R-:W-:Y:S01]  /*1280*/  LOP3.LUT R61, R7, 0x94, RZ, 0xfc, !PT ;  /* 0x00000094073d7812 */ /* 0x001fe200078efcff */
[C---:B------:R-:W-:Y:S01]  /*1290*/  IMAD.WIDE.U32 R4, R2.reuse, 0x2, R4 ;  /* 0x0000000202047825 */ /* 0x040fe200078e0004 */
[----:B------:R-:W-:Y:S01]  /*12a0*/  LEA R144, P4, R47, UR4, 0x5 ;  /* 0x000000042f907c11 */ /* 0x000fe2000f8828ff */
[----:B------:R0:W3:Y:S01]  /*12b0*/  LDG.E.U16 R100, desc[UR20][R136.64] ;  /* 0x0000001488647981 */ /* 0x0000e2000c1e1500 */
[----:B-1----:R-:W-:Y:S01]  /*12c0*/  LOP3.LUT R39, R7, 0xbc, RZ, 0xfc, !PT ;  /* 0x000000bc07277812 */ /* 0x002fe200078efcff */
[C---:B------:R-:W-:Y:S01]  /*12d0*/  IMAD.WIDE.U32 R138, R2.reuse, 0x2, R138 ;  /* 0x00000002028a7825 */ /* 0x040fe200078e008a */
[C---:B------:R-:W-:Y:S01]  /*12e0*/  SHF.L.U32 R11, R61.reuse, 0x4, RZ ;  /* 0x000000043d0b7819 */ /* 0x040fe200000006ff */
[----:B------:R1:W3:Y:S01]  /*12f0*/  LDG.E.U16 R112, desc[UR20][R4.64] ;  /* 0x0000001404707981 */ /* 0x0002e2000c1e1500 */
[----:B-----5:R-:W-:Y:S01]  /*1300*/  LEA R48, P1, R61, UR4, 0x5 ;  /* 0x000000043d307c11 */ /* 0x020fe2000f8228ff */
[----:B------:R-:W-:Y:S01]  /*1310*/  IMAD.SHL.U32 R17, R57, 0x10, RZ ;  /* 0x0000001039117824 */ /* 0x000fe200078e00ff */
[C---:B------:R-:W-:Y:S01]  /*1320*/  LEA R142, P3, R53.reuse, UR4, 0x5 ;  /* 0x00000004358e7c11 */ /* 0x040fe2000f8628ff */
[----:B------:R-:W-:Y:S01]  /*1330*/  IMAD.SHL.U32 R21, R53, 0x10, RZ ;  /* 0x0000001035157824 */ /* 0x000fe200078e00ff */
[----:B------:R-:W-:Y:S01]  /*1340*/  LEA.HI.X R145, R25, UR5, RZ, 0x1, P4 ;  /* 0x0000000519917c11 */ /* 0x000fe2000a0f0cff */
[C---:B------:R-:W-:Y:S01]  /*1350*/  IMAD.WIDE.U32 R34, R2.reuse, 0x2, R34 ;  /* 0x0000000202227825 */ /* 0x040fe200078e0022 */
[----:B0-----:R-:W-:Y:S01]  /*1360*/  LEA R136, P2, R57, UR4, 0x5 ;  /* 0x0000000439887c11 */ /* 0x001fe2000f8428ff */
[----:B------:R0:W5:Y:S01]  /*1370*/  LDG.E.U16 R102, desc[UR20][R138.64] ;  /* 0x000000148a667981 */ /* 0x000162000c1e1500 */
[----:B------:R-:W-:Y:S01]  /*1380*/  LOP3.LUT R25, R7, 0xd4, RZ, 0xfc, !PT ;  /* 0x000000d407197812 */ /* 0x000fe200078efcff */
[----:B-1----:R-:W-:Y:S01]  /*1390*/  IMAD.SHL.U32 R5, R39, 0x10, RZ ;  /* 0x0000001027057824 */ /* 0x002fe200078e00ff */
[----:B------:R-:W-:Y:S01]  /*13a0*/  LEA.HI.X R49, R11, UR5, RZ, 0x1, P1 ;  /* 0x000000050b317c11 */ /* 0x000fe200088f0cff */
[C---:B------:R-:W-:Y:S01]  /*13b0*/  IMAD.WIDE.U32 R30, R2.reuse, 0x2, R30 ;  /* 0x00000002021e7825 */ /* 0x040fe200078e001e */
[----:B------:R-:W-:Y:S01]  /*13c0*/  LEA.HI.X R137, R17, UR5, RZ, 0x1, P2 ;  /* 0x0000000511897c11 */ /* 0x000fe200090f0cff */
[----:B------:R1:W5:Y:S01]  /*13d0*/  LDG.E.U16 R34, desc[UR20][R34.64] ;  /* 0x0000001422227981 */ /* 0x000362000c1e1500 */
[----:B------:R-:W-:Y:S01]  /*13e0*/  LEA.HI.X R143, R21, UR5, RZ, 0x1, P3 ;  /* 0x00000005158f7c11 */ /* 0x000fe200098f0cff */
[----:B------:R-:W-:Y:S01]  /*13f0*/  IMAD.WIDE.U32 R42, R2, 0x2, R42 ;  /* 0x00000002022a7825 */ /* 0x000fe200078e002a */
[----:B------:R-:W-:Y:S01]  /*1400*/  SHF.L.U32 R21, R25, 0x4, RZ ;  /* 0x0000000419157819 */ /* 0x000fe200000006ff */
[----:B------:R4:W5:Y:S01]  /*1410*/  LDG.E.U16 R30, desc[UR20][R30.64] ;  /* 0x000000141e1e7981 */ /* 0x000962000c1e1500 */
[----:B0-----:R-:W-:-:S02]  /*1420*/  LEA R138, P1, R39, UR4, 0x5 ;  /* 0x00000004278a7c11 */ /* 0x001fc4000f8228ff */
[----:B------:R-:W-:Y:S01]  /*1430*/  LEA R4, P4, R25, UR4, 0x5 ;  /* 0x0000000419047c11 */ /* 0x000fe2000f8828ff */
[C---:B------:R-:W-:Y:S01]  /*1440*/  IMAD.WIDE.U32 R136, R2.reuse, 0x2, R136 ;  /* 0x0000000202887825 */ /* 0x040fe200078e0088 */
[----:B------:R-:W-:Y:S01]  /*1450*/  LEA.HI.X R139, R5, UR5, RZ, 0x1, P1 ;  /* 0x00000005058b7c11 */ /* 0x000fe200088f0cff */
[----:B------:R0:W5:Y:S01]  /*1460*/  LDG.E.U16 R42, desc[UR20][R42.64] ;  /* 0x000000142a2a7981 */ /* 0x000162000c1e1500 */
[----:B-1----:R-:W-:Y:S01]  /*1470*/  LOP3.LUT R35, R7, 0xc4, RZ, 0xfc, !PT ;  /* 0x000000c407237812 */ /* 0x002fe200078efcff */
[C---:B------:R-:W-:Y:S01]  /*1480*/  IMAD.WIDE.U32 R144, R2.reuse, 0x2, R144 ;  /* 0x0000000202907825 */ /* 0x040fe200078e0090 */
[----:B------:R-:W-:Y:S01]  /*1490*/  LEA.HI.X R5, R21, UR5, RZ, 0x1, P4 ;  /* 0x0000000515057c11 */ /* 0x000fe2000a0f0cff */
[----:B------:R1:W5:Y:S01]  /*14a0*/  LDG.E.U16 R116, desc[UR20][R136.64] ;  /* 0x0000001488747981 */ /* 0x000362000c1e1500 */
[C---:B----4-:R-:W-:Y:S01]  /*14b0*/  LOP3.LUT R31, R7.reuse, 0xcc, RZ, 0xfc, !PT ;  /* 0x000000cc071f7812 */ /* 0x050fe200078efcff */
[C---:B------:R-:W-:Y:S02]  /*14c0*/  IMAD.WIDE.U32 R26, R2.reuse, 0x2, R26 ;  /* 0x00000002021a7825 */ /* 0x040fe400078e001a */
[----:B------:R4:W5:Y:S02]  /*14d0*/  LDG.E.U16 R120, desc[UR20][R144.64] ;  /* 0x0000001490787981 */ /* 0x000964000c1e1500 */
[C---:B------:R-:W-:Y:S01]  /*14e0*/  IMAD.WIDE.U32 R140, R2.reuse, 0x2, R140 ;  /* 0x00000002028c7825 */ /* 0x040fe200078e008c */
[----:B0-----:R-:W-:Y:S01]  /*14f0*/  LOP3.LUT R43, R7, 0xb4, RZ, 0xfc, !PT ;  /* 0x000000b4072b7812 */ /* 0x001fe200078efcff */
[----:B------:R0:W5:Y:S02]  /*1500*/  LDG.E.U16 R26, desc[UR20][R26.64] ;  /* 0x000000141a1a7981 */ /* 0x000164000c1e1500 */
[----:B------:R-:W-:Y:S01]  /*1510*/  IMAD.WIDE.U32 R48, R2, 0x2, R48 ;  /* 0x0000000202307825 */ /* 0x000fe200078e0030 */
[C---:B-1----:R-:W-:Y:S01]  /*1520*/  LEA R136, P2, R35.reuse, UR4, 0x5 ;  /* 0x0000000423887c11 */ /* 0x042fe2000f8428ff */
[----:B------:R1:W5:Y:S02]  /*1530*/  LDG.E.U16 R104, desc[UR20][R140.64] ;  /* 0x000000148c687981 */ /* 0x000364000c1e1500 */
[----:B------:R-:W-:-:S02]  /*1540*/  IMAD.SHL.U32 R11, R35, 0x10, RZ ;  /* 0x00000010230b7824 */ /* 0x000fc400078e00ff */
[C---:B----4-:R-:W-:Y:S01]  /*1550*/  IMAD.WIDE.U32 R144, R2.reuse, 0x2, R4 ;  /* 0x0000000202907825 */ /* 0x050fe200078e0004 */
[----:B------:R4:W5:Y:S01]  /*1560*/  LDG.E.U16 R114, desc[UR20][R48.64] ;  /* 0x0000001430727981 */ /* 0x000962000c1e1500 */
[----:B------:R-:W4:Y:S01]  /*1570*/  LDC.64 R4, c[0x0][0x218] ;  /* 0x00008600ff047b82 */ /* 0x000f220000000a00 */
[----:B------:R-:W-:Y:S01]  /*1580*/  SHF.L.U32 R3, R43, 0x4, RZ ;  /* 0x000000042b037819 */ /* 0x000fe200000006ff */
[----:B------:R-:W-:Y:S01]  /*1590*/  IMAD.SHL.U32 R17, R31, 0x10, RZ ;  /* 0x000000101f117824 */ /* 0x000fe200078e00ff */
[----:B0-----:R-:W-:Y:S01]  /*15a0*/  LOP3.LUT R27, R7, 0xdc, RZ, 0xfc, !PT ;  /* 0x000000dc071b7812 */ /* 0x001fe200078efcff */
[C---:B------:R-:W-:Y:S01]  /*15b0*/  IMAD.WIDE.U32 R142, R2.reuse, 0x2, R142 ;  /* 0x00000002028e7825 */ /* 0x040fe200078e008e */
[----:B-1----:R-:W-:Y:S01]  /*15c0*/  LEA R140, P0, R43, UR4, 0x5 ;  /* 0x000000042b8c7c11 */ /* 0x002fe2000f8028ff */
[----:B------:R-:W5:Y:S01]  /*15d0*/  LDG.E.U16 R130, desc[UR20][R144.64] ;  /* 0x0000001490827981 */ /* 0x000f62000c1e1500 */
[----:B------:R-:W-:Y:S01]  /*15e0*/  LEA.HI.X R137, R11, UR5, RZ, 0x1, P2 ;  /* 0x000000050b897c11 */ /* 0x000fe200090f0cff */
[----:B------:R-:W-:Y:S01]  /*15f0*/  IMAD.WIDE.U32 R138, R2, 0x2, R138 ;  /* 0x00000002028a7825 */ /* 0x000fe200078e008a */
[----:B----4-:R-:W-:Y:S01]  /*1600*/  LEA R48, P3, R31, UR4, 0x5 ;  /* 0x000000041f307c11 */ /* 0x010fe2000f8628ff */
[----:B------:R0:W4:Y:S01]  /*1610*/  LDG.E.U16 R118, desc[UR20][R142.64] ;  /* 0x000000148e767981 */ /* 0x000122000c1e1500 */
[----:B------:R-:W-:-:S02]  /*1620*/  LOP3.LUT R21, R7, 0xe4, RZ, 0xfc, !PT ;  /* 0x000000e407157812 */ /* 0x000fc400078efcff */
[----:B------:R-:W-:Y:S01]  /*1630*/  LEA.HI.X R141, R3, UR5, RZ, 0x1, P0 ;  /* 0x00000005038d7c11 */ /* 0x000fe200080f0cff */
[----:B------:R-:W-:Y:S01]  /*1640*/  IMAD.SHL.U32 R3, R27, 0x10, RZ ;  /* 0x000000101b037824 */ /* 0x000fe200078e00ff */
[----:B------:R-:W-:Y:S01]  /*1650*/  LEA.HI.X R49, R17, UR5, RZ, 0x1, P3 ;  /* 0x0000000511317c11 */ /* 0x000fe200098f0cff */
[C---:B------:R-:W-:Y:S01]  /*1660*/  IMAD.WIDE.U32 R136, R2.reuse, 0x2, R136 ;  /* 0x0000000202887825 */ /* 0x040fe200078e0088 */
[C---:B------:R-:W-:Y:S01]  /*1670*/  LOP3.LUT R17, R7.reuse, 0xec, RZ, 0xfc, !PT ;  /* 0x000000ec07117812 */ /* 0x040fe200078efcff */
[----:B------:R1:W4:Y:S01]  /*1680*/  LDG.E.U16 R124, desc[UR20][R138.64] ;  /* 0x000000148a7c7981 */ /* 0x000322000c1e1500 */
[----:B------:R-:W-:Y:S01]  /*1690*/  LOP3.LUT R11, R7, 0xf4, RZ, 0xfc, !PT ;  /* 0x000000f4070b7812 */ /* 0x000fe200078efcff */
[----:B------:R-:W-:Y:S01]  /*16a0*/  IMAD.SHL.U32 R106, R21, 0x10, RZ ;  /* 0x00000010156a7824 */ /* 0x000fe200078e00ff */
[----:B------:R-:W-:Y:S02]  /*16b0*/  LOP3.LUT R7, R7, 0xfc, RZ, 0xfc, !PT ;  /* 0x000000fc07077812 */ /* 0x000fe400078efcff */
[----:B0-----:R-:W-:Y:S01]  /*16c0*/  LEA R142, P0, R27, UR4, 0x5 ;  /* 0x000000041b8e7c11 */ /* 0x001fe2000f8028ff */
[----:B------:R-:W-:Y:S01]  /*16d0*/  IMAD.WIDE.U32 R140, R2, 0x2, R140 ;  /* 0x00000002028c7825 */ /* 0x000fe200078e008c */
[----:B------:R0:W4:Y:S01]  /*16e0*/  LDG.E.U16 R126, desc[UR20][R136.64] ;  /* 0x00000014887e7981 */ /* 0x000122000c1e1500 */
[----:B-1----:R-:W-:-:S02]  /*16f0*/  LEA R138, P1, R21, UR4, 0x5 ;  /* 0x00000004158a7c11 */ /* 0x002fc4000f8228ff */
[----:B------:R-:W-:Y:S01]  /*1700*/  IMAD.WIDE.U32 R48, R2, 0x2, R48 ;  /* 0x0000000202307825 */ /* 0x000fe200078e0030 */
[----:B------:R-:W-:Y:S01]  /*1710*/  LEA.HI.X R143, R3, UR5, RZ, 0x1, P0 ;  /* 0x00000005038f7c11 */ /* 0x000fe200080f0cff */
[----:B------:R1:W4:Y:S01]  /*1720*/  LDG.E.U16 R122, desc[UR20][R140.64] ;  /* 0x000000148c7a7981 */ /* 0x000322000c1e1500 */
[----:B------:R-:W-:Y:S01]  /*1730*/  LEA.HI.X R139, R106, UR5, RZ, 0x1, P1 ;  /* 0x000000056a8b7c11 */ /* 0x000fe200088f0cff */
[C---:B------:R-:W-:Y:S01]  /*1740*/  IMAD.SHL.U32 R3, R7.reuse, 0x10, RZ ;  /* 0x0000001007037824 */ /* 0x040fe200078e00ff */
[----:B0-----:R-:W-:Y:S01]  /*1750*/  LEA R136, P1, R7, UR4, 0x5 ;  /* 0x0000000407887c11 */ /* 0x001fe2000f8228ff */
[----:B------:R0:W4:Y:S01]  /*1760*/  LDG.E.U16 R128, desc[UR20][R48.64] ;  /* 0x0000001430807981 */ /* 0x000122000c1e1500 */
[----:B------:R-:W-:Y:S02]  /*1770*/  SHF.L.U32 R108, R11, 0x4, RZ ;  /* 0x000000040b6c7819 */ /* 0x000fe400000006ff */
[----:B------:R-:W-:Y:S02]  /*1780*/  LEA.HI.X R137, R3, UR5, RZ, 0x1, P1 ;  /* 0x0000000503897c11 */ /* 0x000fe400088f0cff */
[----:B-1----:R-:W-:Y:S01]  /*1790*/  LEA R140, P0, R11, UR4, 0x5 ;  /* 0x000000040b8c7c11 */ /* 0x002fe2000f8028ff */
[----:B------:R-:W-:-:S03]  /*17a0*/  IMAD.WIDE.U32 R138, R2, 0x2, R138 ;  /* 0x00000002028a7825 */ /* 0x000fc600078e008a */
[----:B------:R-:W-:Y:S01]  /*17b0*/  LEA.HI.X R141, R108, UR5, RZ, 0x1, P0 ;  /* 0x000000056c8d7c11 */ /* 0x000fe200080f0cff */
[C---:B0-----:R-:W-:Y:S01]  /*17c0*/  IMAD.SHL.U32 R49, R17.reuse, 0x10, RZ ;  /* 0x0000001011317824 */ /* 0x041fe200078e00ff */
[----:B------:R-:W-:Y:S01]  /*17d0*/  LEA R48, P2, R17, UR4, 0x5 ;  /* 0x0000000411307c11 */ /* 0x000fe2000f8428ff */
[----:B------:R-:W-:Y:S01]  /*17e0*/  IMAD.WIDE.U32 R146, R2, 0x2, R136 ;  /* 0x0000000202927825 */ /* 0x000fe200078e0088 */
[C---:B------:R-:W-:Y:S01]  /*17f0*/  LEA R136, P0, R131.reuse, R4, 0x3 ;  /* 0x0000000483887211 */ /* 0x040fe200078018ff */
[----:B------:R0:W4:Y:S02]  /*1800*/  LDG.E.U16 R132, desc[UR20][R138.64] ;  /* 0x000000148a847981 */ /* 0x000124000c1e1500 */
[----:B------:R-:W-:Y:S01]  /*1810*/  IMAD.SHL.U32 R134, R131, 0x4, RZ ;  /* 0x0000000483867824 */ /* 0x000fe200078e00ff */
[----:B------:R-:W-:Y:S01]  /*1820*/  LEA.HI.X R49, R49, UR5, RZ, 0x1, P2 ;  /* 0x0000000531317c11 */ /* 0x000fe200090f0cff */
[----:B------:R-:W-:Y:S01]  /*1830*/  IMAD.SHL.U32 R110, R129, 0x80, RZ ;  /* 0x00000080816e7824 */ /* 0x000fe200078e00ff */
[----:B------:R-:W-:Y:S01]  /*1840*/  SHF.L.U32 R108, R127, 0x7, RZ ;  /* 0x000000077f6c7819 */ /* 0x000fe200000006ff */
[----:B------:R-:W-:Y:S01]  /*1850*/  IMAD.SHL.U32 R106, R125, 0x80, RZ ;  /* 0x000000807d6a7824 */ /* 0x000fe200078e00ff */
[----:B------:R-:W-:-:S02]  /*1860*/  LEA.HI.X R137, R134, R5, RZ, 0x1, P0 ;  /* 0x0000000586897211 */ /* 0x000fc400000f0cff */
[----:B------:R-:W-:Y:S01]  /*1870*/  LOP3.LUT R3, R0, 0x1f, RZ, 0xc0, !PT ;  /* 0x0000001f00037812 */ /* 0x000fe200078ec0ff */
[C---:B------:R-:W-:Y:S01]  /*1880*/  IMAD.WIDE.U32 R142, R2.reuse, 0x2, R142 ;  /* 0x00000002028e7825 */ /* 0x040fe200078e008e */
[-C--:B0-----:R-:W-:Y:S01]  /*1890*/  LEA R138, P0, R129, R4.reuse, 0x8 ;  /* 0x00000004818a7211 */ /* 0x081fe200078040ff */
[----:B------:R-:W4:Y:S02]  /*18a0*/  LDG.E.U16 R146, desc[UR20][R146.64] ;  /* 0x0000001492927981 */ /* 0x000f24000c1e1500 */
[----:B------:R-:W-:Y:S01]  /*18b0*/  IMAD.WIDE.U32 R144, R2, 0x2, R48 ;  /* 0x0000000202907825 */ /* 0x000fe200078e0030 */
[-C--:B------:R-:W-:Y:S01]  /*18c0*/  LEA R48, P1, R127, R4.reuse, 0x8 ;  /* 0x000000047f307211 */ /* 0x080fe200078240ff */
[----:B------:R-:W4:Y:S01]  /*18d0*/  LDG.E.U16 R142, desc[UR20][R142.64] ;  /* 0x000000148e8e7981 */ /* 0x000f22000c1e1500 */
[-C--:B------:R-:W-:Y:S02]  /*18e0*/  LEA.HI.X R139, R110, R5.reuse, RZ, 0x1, P0 ;  /* 0x000000056e8b7211 */ /* 0x080fe400000f0cff */
[----:B------:R-:W-:Y:S01]  /*18f0*/  LEA R4, P0, R125, R4, 0x8 ;  /* 0x000000047d047211 */ /* 0x000fe200078040ff */
[----:B------:R-:W-:Y:S01]  /*1900*/  IMAD.WIDE.U32 R140, R2, 0x2, R140 ;  /* 0x00000002028c7825 */ /* 0x000fe200078e008c */
[-C--:B------:R-:W-:Y:S01]  /*1910*/  LEA.HI.X R49, R108, R5.reuse, RZ, 0x1, P1 ;  /* 0x000000056c317211 */ /* 0x080fe200008f0cff */
[----:B------:R-:W4:Y:S01]  /*1920*/  LDG.E.U16 R144, desc[UR20][R144.64] ;  /* 0x0000001490907981 */ /* 0x000f22000c1e1500 */
[----:B------:R-:W-:Y:S01]  /*1930*/  LEA.HI.X R5, R106, R5, RZ, 0x1, P0 ;  /* 0x000000056a057211 */ /* 0x000fe200000f0cff */
[----:B------:R-:W-:-:S02]  /*1940*/  IMAD.WIDE.U32 R136, R3, 0x2, R136 ;  /* 0x0000000203887825 */ /* 0x000fc400078e0088 */
[----:B------:R-:W4:Y:S02]  /*1950*/  LDG.E.U16 R140, desc[UR20][R140.64] ;  /* 0x000000148c8c7981 */ /* 0x000f24000c1e1500 */
[C---:B------:R-:W-:Y:S02]  /*1960*/  IMAD.WIDE.U32 R138, R3.reuse, 0x2, R138 ;  /* 0x00000002038a7825 */ /* 0x040fe400078e008a */
[----:B------:R-:W4:Y:S02]  /*1970*/  LDG.E.U16 R143, desc[UR20][R136.64+0x40] ;  /* 0x00004014888f7981 */ /* 0x000f24000c1e1500 */
[C---:B------:R-:W-:Y:S02]  /*1980*/  IMAD.WIDE.U32 R48, R3.reuse, 0x2, R48 ;  /* 0x0000000203307825 */ /* 0x040fe400078e0030 */
[----:B------:R-:W4:Y:S02]  /*1990*/  LDG.E.U16 R145, desc[UR20][R136.64+0x80] ;  /* 0x0000801488917981 */ /* 0x000f24000c1e1500 */
[----:B------:R-:W-:-:S02]  /*19a0*/  IMAD.WIDE.U32 R4, R3, 0x2, R4 ;  /* 0x0000000203047825 */ /* 0x000fc400078e0004 */
[----:B------:R-:W4:Y:S04]  /*19b0*/  LDG.E.U16 R141, desc[UR20][R136.64] ;  /* 0x00000014888d7981 */ /* 0x000f28000c1e1500 */
[----:B------:R-:W4:Y:S04]  /*19c0*/  LDG.E.U16 R147, desc[UR20][R136.64+0xc0] ;  /* 0x0000c01488937981 */ /* 0x000f28000c1e1500 */
[----:B------:R-:W4:Y:S04]  /*19d0*/  LDG.E.U16 R148, desc[UR20][R138.64] ;  /* 0x000000148a947981 */ /* 0x000f28000c1e1500 */
[----:B------:R-:W4:Y:S04]  /*19e0*/  LDG.E.U16 R149, desc[UR20][R138.64+0x40] ;  /* 0x000040148a957981 */ /* 0x000f28000c1e1500 */
[----:B------:R-:W4:Y:S04]  /*19f0*/  LDG.E.U16 R150, desc[UR20][R138.64+0x80] ;  /* 0x000080148a967981 */ /* 0x000f28000c1e1500 */
[----:B------:R0:W4:Y:S04]  /*1a00*/  LDG.E.U16 R151, desc[UR20][R138.64+0xc0] ;  /* 0x0000c0148a977981 */ /* 0x000128000c1e1500 */
[----:B------:R-:W4:Y:S04]  /*1a10*/  LDG.E.U16 R152, desc[UR20][R48.64] ;  /* 0x0000001430987981 */ /* 0x000f28000c1e1500 */
[----:B------:R-:W4:Y:S04]  /*1a20*/  LDG.E.U16 R153, desc[UR20][R48.64+0x40] ;  /* 0x0000401430997981 */ /* 0x000f28000c1e1500 */
[----:B------:R-:W4:Y:S04]  /*1a30*/  LDG.E.U16 R154, desc[UR20][R48.64+0x80] ;  /* 0x00008014309a7981 */ /* 0x000f28000c1e1500 */
[----:B------:R1:W4:Y:S04]  /*1a40*/  LDG.E.U16 R136, desc[UR20][R48.64+0xc0] ;  /* 0x0000c01430887981 */ /* 0x000328000c1e1500 */
[----:B------:R-:W4:Y:S04]  /*1a50*/  LDG.E.U16 R137, desc[UR20][R4.64] ;  /* 0x0000001404897981 */ /* 0x000f28000c1e1500 */
[----:B------:R-:W4:Y:S04]  /*1a60*/  LDG.E.U16 R155, desc[UR20][R4.64+0x40] ;  /* 0x00004014049b7981 */ /* 0x000f28000c1e1500 */
[----:B------:R-:W4:Y:S04]  /*1a70*/  LDG.E.U16 R156, desc[UR20][R4.64+0x80] ;  /* 0x00008014049c7981 */ /* 0x000f28000c1e1500 */
[----:B------:R1:W4:Y:S01]  /*1a80*/  LDG.E.U16 R157, desc[UR20][R4.64+0xc0] ;  /* 0x0000c014049d7981 */ /* 0x000322000c1e1500 */
[----:B------:R-:W1:Y:S01]  /*1a90*/  S2UR UR5, SR_CgaCtaId ;  /* 0x00000000000579c3 */ /* 0x000e620000008800 */
[C---:B------:R-:W-:Y:S01]  /*1aa0*/  IMAD.SHL.U32 R158, R0.reuse, 0x100, RZ ;  /* 0x00000100009e7824 */ /* 0x040fe200078e00ff */
[----:B0-----:R-:W-:-:S02]  /*1ab0*/  SHF.L.U32 R139, R0, 0x4, RZ ;  /* 0x00000004008b7819 */ /* 0x001fc400000006ff */
[----:B------:R-:W-:Y:S02]  /*1ac0*/  SHF.R.S32.HI R159, RZ, 0x5, R0 ;  /* 0x00000005ff9f7819 */ /* 0x000fe40000011400 */
[----:B------:R-:W-:Y:S01]  /*1ad0*/  LOP3.LUT R158, R158, 0x1800, RZ, 0xc0, !PT ;  /* 0x000018009e9e7812 */ /* 0x000fe200078ec0ff */
[----:B------:R-:W-:Y:S01]  /*1ae0*/  UMOV UR4, 0x400 ;  /* 0x0000040000047882 */ /* 0x000fe20000000000 */
[----:B-1----:R-:W-:Y:S01]  /*1af0*/  SGXT R48, R159, 0x1 ;  /* 0x000000019f30781a */ /* 0x002fe20000000200 */
[----:B------:R-:W-:Y:S01]  /*1b00*/  IMAD.SHL.U32 R4, R0, 0x2, RZ ;  /* 0x0000000200047824 */ /* 0x000fe200078e00ff */
[----:B------:R-:W-:Y:S01]  /*1b10*/  LOP3.LUT R49, R158, 0x70, R139, 0xf8, !PT ;  /* 0x000000709e317812 */ /* 0x000fe200078ef88b */
[----:B------:R-:W-:-:S03]  /*1b20*/  IMAD.SHL.U32 R138, R0, 0x20, RZ ;  /* 0x00000020008a7824 */ /* 0x000fc600078e00ff */
[----:B------:R-:W-:Y:S01]  /*1b30*/  LOP3.LUT R159, R49, 0x2010, R48, 0x78, !PT ;  /* 0x00002010319f7812 */ /* 0x000fe200078e7830 */
[----:B------:R-:W-:Y:S01]  /*1b40*/  IMAD R49, R3, 0x2, R134 ;  /* 0x0000000203317824 */ /* 0x000fe200078e0286 */
[----:B------:R-:W-:Y:S01]  /*1b50*/  SHF.R.S32.HI R48, RZ, 0x2, R0 ;  /* 0x00000002ff307819 */ /* 0x000fe20000011400 */
[--C-:B------:R-:W-:Y:S01]  /*1b60*/  IMAD R5, R2, 0x2, R131.reuse ;  /* 0x0000000202057824 */ /* 0x100fe200078e0283 */
[----:B------:R-:W-:Y:S02]  /*1b70*/  SHF.R.U32.HI R0, RZ, 0x1, R131 ;  /* 0x00000001ff007819 */ /* 0x000fe40000011683 */
[----:B------:R-:W-:Y:S01]  /*1b80*/  LOP3.LUT R4, R4, 0x80, RZ, 0xc0, !PT ;  /* 0x0000008004047812 */ /* 0x000fe200078ec0ff */
[----:B------:R-:W-:Y:S01]  /*1b90*/  ULEA UR5, UR5, UR4, 0x18 ;  /* 0x0000000405057291 */ /* 0x000fe2000f8ec03f */
[----:B------:R-:W-:Y:S02]  /*1ba0*/  SGXT R2, R48, 0x1 ;  /* 0x000000013002781a */ /* 0x000fe40000000200 */
[----:B------:R-:W-:-:S02]  /*1bb0*/  LOP3.LUT R48, R49, R0, RZ, 0x3c, !PT ;  /* 0x0000000031307212 */ /* 0x000fc400078e3cff */
[----:B------:R-:W-:Y:S02]  /*1bc0*/  LOP3.LUT R49, R5, 0x10, RZ, 0x3c, !PT ;  /* 0x0000001005317812 */ /* 0x000fe400078e3cff */
[----:B------:R-:W-:Y:S02]  /*1bd0*/  IADD3 R0, R159, UR5, R4 ;  /* 0x000000059f007c10 */ /* 0x000fe4000fffe004 */
[----:B------:R-:W-:Y:S04]  /*1be0*/  STS.U16 [R5+UR5+0x100], R8 ;  /* 0x0001000805007988 */ /* 0x000fe80008000405 */
[----:B------:R-:W-:Y:S04]  /*1bf0*/  STS.U16 [R5+UR5+0x200], R10 ;  /* 0x0002000a05007988 */ /* 0x000fe80008000405 */
[----:B------:R-:W-:Y:S04]  /*1c00*/  STS.U16 [R5+UR5+0x300], R12 ;  /* 0x0003000c05007988 */ /* 0x000fe80008000405 */
[----:B--2---:R-:W-:Y:S04]  /*1c10*/  STS.U16 [R5+UR5+0x400], R14 ;  /* 0x0004000e05007988 */ /* 0x004fe80008000405 */
[----:B------:R-:W-:Y:S04]  /*1c20*/  STS.U16 [R5+UR5+0x500], R16 ;  /* 0x0005001005007988 */ /* 0x000fe80008000405 */
        /* <DEDUP_REMOVED lines=12> */
[----:B---3--:R-:W-:Y:S04]  /*1cf0*/  STS.U16 [R5+UR5+0x1000], R38 ;  /* 0x0010002605007988 */ /* 0x008fe80008000405 */
[----:B------:R-:W-:Y:S04]  /*1d00*/  STS.U16 [R5+UR5+0x1700], R54 ;  /* 0x0017003605007988 */ /* 0x000fe80008000405 */
[----:B------:R-:W-:Y:S04]  /*1d10*/  STS.U16 [R5+UR5+0x1800], R56 ;  /* 0x0018003805007988 */ /* 0x000fe80008000405 */
[----:B------:R-:W-:Y:S04]  /*1d20*/  STS.U16 [R5+UR5+0x1900], R58 ;  /* 0x0019003a05007988 */ /* 0x000fe80008000405 */
[----:B------:R-:W-:Y:S04]  /*1d30*/  STS.U16 [R5+UR5+0x1a00], R60 ;  /* 0x001a003c05007988 */ /* 0x000fe80008000405 */
[----:B------:R-:W-:Y:S04]  /*1d40*/  STS.U16 [R5+UR5+0x1b00], R62 ;  /* 0x001b003e05007988 */ /* 0x000fe80008000405 */
[----:B------:R-:W-:Y:S04]  /*1d50*/  STS.U16 [R5+UR5+0x1c00], R64 ;  /* 0x001c004005007988 */ /* 0x000fe80008000405 */
[----:B-----5:R-:W-:Y:S04]  /*1d60*/  STS.U16 [R5+UR5+0xe00], R34 ;  /* 0x000e002205007988 */ /* 0x020fe80008000405 */
[----:B------:R-:W-:Y:S04]  /*1d70*/  STS.U16 [R5+UR5+0xc00], R30 ;  /* 0x000c001e05007988 */ /* 0x000fe80008000405 */
[----:B------:R-:W-:Y:S04]  /*1d80*/  STS.U16 [R5+UR5+0x1200], R42 ;  /* 0x0012002a05007988 */ /* 0x000fe80008000405 */
[----:B------:R-:W-:Y:S04]  /*1d90*/  STS.U16 [R5+UR5+0x1d00], R66 ;  /* 0x001d004205007988 */ /* 0x000fe80008000405 */
[----:B------:R-:W-:Y:S04]  /*1da0*/  STS.U16 [R5+UR5+0x1e00], R68 ;  /* 0x001e004405007988 */ /* 0x000fe80008000405 */
[----:B------:R-:W-:Y:S04]  /*1db0*/  STS.U16 [R5+UR5+0xa00], R26 ;  /* 0x000a001a05007988 */ /* 0x000fe80008000405 */
[----:B------:R-:W-:Y:S04]  /*1dc0*/  STS.U16 [R5+UR5+0x1f00], R70 ;  /* 0x001f004605007988 */ /* 0x000fe80008000405 */
[----:B------:R0:W-:Y:S02]  /*1dd0*/  STS.U16 [R5+UR5], R6 ;  /* 0x0000000605007988 */ /* 0x0001e40008000405 */
[----:B0-----:R-:W0:Y:S02]  /*1de0*/  LDC.64 R4, c[0x0][0x220] ;  /* 0x00008800ff047b82 */ /* 0x001e240000000a00 */
[----:B------:R0:W-:Y:S01]  /*1df0*/  STS.U16 [R49+UR5+0x1a80], R130 ;  /* 0x001a808231007988 */ /* 0x0001e20008000405 */
[----:B------:R-:W-:Y:S01]  /*1e00*/  SHF.L.U32 R8, R123, 0x7, RZ ;  /* 0x000000077b087819 */ /* 0x000fe200000006ff */
[----:B------:R-:W-:-:S02]  /*1e10*/  IMAD.SHL.U32 R10, R121, 0x80, RZ ;  /* 0x00000080790a7824 */ /* 0x000fc400078e00ff */
[----:B------:R-:W-:Y:S01]  /*1e20*/  STS.U16 [R49+UR5+0x1580], R120 ;  /* 0x0015807831007988 */ /* 0x000fe20008000405 */
[----:B------:R-:W-:-:S03]  /*1e30*/  IMAD.SHL.U32 R12, R119, 0x80, RZ ;  /* 0x00000080770c7824 */ /* 0x000fc600078e00ff */
[----:B----4-:R-:W-:Y:S01]  /*1e40*/  STS.U16 [R49+UR5+0x1780], R124 ;  /* 0x0017807c31007988 */ /* 0x010fe20008000405 */
[----:B------:R-:W-:-:S03]  /*1e50*/  IMAD.SHL.U32 R14, R117, 0x80, RZ ;  /* 0x00000080750e7824 */ /* 0x000fc600078e00ff */
[----:B------:R1:W-:Y:S01]  /*1e60*/  STS.U16 [R49+UR5+0x1880], R126 ;  /* 0x0018807e31007988 */ /* 0x0003e20008000405 */
[----:B0-----:R-:W-:-:S03]  /*1e70*/  LEA R130, P0, R131, R4, 0x4 ;  /* 0x0000000483827211 */ /* 0x001fc600078020ff */
[----:B------:R0:W-:Y:S01]  /*1e80*/  STS.U16 [R49+UR5+0x1680], R122 ;  /* 0x0016807a31007988 */ /* 0x0001e20008000405 */
[----:B-1----:R-:W-:-:S03]  /*1e90*/  LEA R126, P1, R127, R4, 0x9 ;  /* 0x000000047f7e7211 */ /* 0x002fc600078248ff */
[----:B------:R1:W-:Y:S01]  /*1ea0*/  STS.U16 [R49+UR5+0x1980], R128 ;  /* 0x0019808031007988 */ /* 0x0003e20008000405 */
[-C--:B------:R-:W-:Y:S02]  /*1eb0*/  LEA.HI.X R131, R134, R5.reuse, RZ, 0x2, P0 ;  /* 0x0000000586837211 */ /* 0x080fe400000f14ff */
[-C--:B------:R-:W-:Y:S02]  /*1ec0*/  LEA R124, P2, R125, R4.reuse, 0x9 ;  /* 0x000000047d7c7211 */ /* 0x080fe400078448ff */
[-C--:B0-----:R-:W-:Y:S02]  /*1ed0*/  LEA R122, P3, R123, R4.reuse, 0x9 ;  /* 0x000000047b7a7211 */ /* 0x081fe400078648ff */
[-C--:B------:R-:W-:Y:S02]  /*1ee0*/  LEA R120, P4, R121, R4.reuse, 0x9 ;  /* 0x0000000479787211 */ /* 0x080fe400078848ff */
[----:B-1----:R-:W-:Y:S01]  /*1ef0*/  LEA R128, P0, R129, R4, 0x9 ;  /* 0x0000000481807211 */ /* 0x002fe200078048ff */
[----:B------:R0:W-:Y:S01]  /*1f00*/  STS.U16 [R49+UR5+0x1380], R116 ;  /* 0x0013807431007988 */ /* 0x0001e20008000405 */
[----:B------:R-:W-:Y:S01]  /*1f10*/  IMAD.SHL.U32 R22, R109, 0x80, RZ ;  /* 0x000000806d167824 */ /* 0x000fe200078e00ff */
[----:B------:R-:W-:-:S02]  /*1f20*/  LEA.HI.X R127, R108, R5, RZ, 0x2, P1 ;  /* 0x000000056c7f7211 */ /* 0x000fc400008f14ff */
[----:B------:R1:W-:Y:S01]  /*1f30*/  STS.U16 [R49+UR5+0x1480], R118 ;  /* 0x0014807631007988 */ /* 0x0003e20008000405 */
[-C--:B------:R-:W-:Y:S01]  /*1f40*/  LEA.HI.X R123, R8, R5.reuse, RZ, 0x2, P3 ;  /* 0x00000005087b7211 */ /* 0x080fe200018f14ff */
[----:B------:R-:W-:Y:S01]  /*1f50*/  IMAD.SHL.U32 R18, R113, 0x80, RZ ;  /* 0x0000008071127824 */ /* 0x000fe200078e00ff */
[-C--:B------:R-:W-:Y:S01]  /*1f60*/  LEA R108, P3, R109, R4.reuse, 0x9 ;  /* 0x000000046d6c7211 */ /* 0x080fe200078648ff */
[----:B------:R-:W-:Y:S01]  /*1f70*/  STS.U16 [R49+UR5+0x1180], R112 ;  /* 0x0011807031007988 */ /* 0x000fe20008000405 */
[----:B------:R-:W-:Y:S01]  /*1f80*/  IMAD.SHL.U32 R20, R111, 0x80, RZ ;  /* 0x000000806f147824 */ /* 0x000fe200078e00ff */
[-C--:B0-----:R-:W-:Y:S02]  /*1f90*/  LEA R116, P6, R117, R4.reuse, 0x9 ;  /* 0x0000000475747211 */ /* 0x081fe400078c48ff */
[----:B------:R0:W-:Y:S01]  /*1fa0*/  STS.U16 [R49+UR5+0x1280], R114 ;  /* 0x0012807231007988 */ /* 0x0001e20008000405 */
[----:B------:R-:W-:Y:S02]  /*1fb0*/  LEA.HI.X R129, R110, R5, RZ, 0x2, P0 ;  /* 0x000000056e817211 */ /* 0x000fe400000f14ff */
[----:B-1----:R-:W-:-:S02]  /*1fc0*/  LEA R118, P5, R119, R4, 0x9 ;  /* 0x0000000477767211 */ /* 0x002fc400078a48ff */
[-C--:B------:R-:W-:Y:S02]  /*1fd0*/  LEA.HI.X R125, R106, R5.reuse, RZ, 0x2, P2 ;  /* 0x000000056a7d7211 */ /* 0x080fe400010f14ff */
[----:B------:R-:W-:Y:S02]  /*1fe0*/  LEA.HI.X R121, R10, R5, RZ, 0x2, P4 ;  /* 0x000000050a797211 */ /* 0x000fe400020f14ff */
[----:B------:R-:W-:Y:S02]  /*1ff0*/  SHF.L.U32 R16, R115, 0x7, RZ ;  /* 0x0000000773107819 */ /* 0x000fe400000006ff */
[----:B------:R-:W-:Y:S02]  /*2000*/  SHF.L.U32 R24, R107, 0x7, RZ ;  /* 0x000000076b187819 */ /* 0x000fe400000006ff */
[-C--:B0-----:R-:W-:Y:S02]  /*2010*/  LEA R114, P0, R115, R4.reuse, 0x9 ;  /* 0x0000000473727211 */ /* 0x081fe400078048ff */
[----:B------:R-:W-:-:S02]  /*2020*/  LEA R112, P1, R113, R4, 0x9 ;  /* 0x0000000471707211 */ /* 0x000fc400078248ff */
[-C--:B------:R-:W-:Y:S02]  /*2030*/  LEA R110, P2, R111, R4.reuse, 0x9 ;  /* 0x000000046f6e7211 */ /* 0x080fe400078448ff */
[-C--:B------:R-:W-:Y:S01]  /*2040*/  LEA R106, P4, R107, R4.reuse, 0x9 ;  /* 0x000000046b6a7211 */ /* 0x080fe200078848ff */
[----:B------:R0:W-:Y:S01]  /*2050*/  STS.U16 [R49+UR5+0xb80], R94 ;  /* 0x000b805e31007988 */ /* 0x0001e20008000405 */
[----:B------:R-:W-:Y:S01]  /*2060*/  IMAD.SHL.U32 R26, R105, 0x80, RZ ;  /* 0x00000080691a7824 */ /* 0x000fe200078e00ff */
[-C--:B------:R-:W-:Y:S01]  /*2070*/  LEA.HI.X R119, R12, R5.reuse, RZ, 0x2, P5 ;  /* 0x000000050c777211 */ /* 0x080fe200028f14ff */
[----:B------:R-:W-:Y:S01]  /*2080*/  IMAD.SHL.U32 R28, R103, 0x80, RZ ;  /* 0x00000080671c7824 */ /* 0x000fe200078e00ff */
[----:B------:R1:W-:Y:S01]  /*2090*/  STS.U16 [R49+UR5+0xf80], R102 ;  /* 0x000f806631007988 */ /* 0x0003e20008000405 */
[----:B------:R-:W-:Y:S01]  /*20a0*/  IMAD.SHL.U32 R36, R95, 0x80, RZ ;  /* 0x000000805f247824 */ /* 0x000fe200078e00ff */
[-C--:B------:R-:W-:Y:S02]  /*20b0*/  LEA.HI.X R117, R14, R5.reuse, RZ, 0x2, P6 ;  /* 0x000000050e757211 */ /* 0x080fe400030f14ff */
[----:B------:R2:W-:Y:S01]  /*20c0*/  STS.U16 [R49+UR5+0x1080], R104 ;  /* 0x0010806831007988 */ /* 0x0005e20008000405 */
[-C--:B------:R-:W-:Y:S01]  /*20d0*/  LEA.HI.X R109, R22, R5.reuse, RZ, 0x2, P3 ;  /* 0x00000005166d7211 */ /* 0x080fe200018f14ff */
[----:B------:R-:W-:Y:S01]  /*20e0*/  IMAD.SHL.U32 R30, R135, 0x80, RZ ;  /* 0x00000080871e7824 */ /* 0x000fe200078e00ff */
[-C--:B0-----:R-:W-:Y:S01]  /*20f0*/  LEA R94, P3, R95, R4.reuse, 0x9 ;  /* 0x000000045f5e7211 */ /* 0x081fe200078648ff */
[----:B------:R-:W-:Y:S01]  /*2100*/  STS.U16 [R49+UR5+0xa80], R92 ;  /* 0x000a805c31007988 */ /* 0x000fe20008000405 */
[----:B------:R-:W-:Y:S01]  /*2110*/  IMAD.SHL.U32 R34, R101, 0x80, RZ ;  /* 0x0000008065227824 */ /* 0x000fe200078e00ff */
[----:B-1----:R-:W-:Y:S01]  /*2120*/  LEA R102, P6, R103, R4, 0x9 ;  /* 0x0000000467667211 */ /* 0x002fe200078c48ff */
[----:B------:R-:W-:Y:S01]  /*2130*/  IMAD.SHL.U32 R38, R97, 0x80, RZ ;  /* 0x0000008061267824 */ /* 0x000fe200078e00ff */
[----:B------:R0:W-:Y:S01]  /*2140*/  STS.U16 [R49+UR5+0xc80], R96 ;  /* 0x000c806031007988 */ /* 0x0001e20008000405 */
[----:B------:R-:W-:-:S02]  /*2150*/  LEA.HI.X R115, R16, R5, RZ, 0x2, P0 ;  /* 0x0000000510737211 */ /* 0x000fc400000f14ff */
[-C--:B--2---:R-:W-:Y:S01]  /*2160*/  LEA R104, P5, R105, R4.reuse, 0x9 ;  /* 0x0000000469687211 */ /* 0x084fe200078a48ff */
[----:B------:R1:W-:Y:S01]  /*2170*/  STS.U16 [R49+UR5+0xd80], R98 ;  /* 0x000d806231007988 */ /* 0x0003e20008000405 */
[-C--:B------:R-:W-:Y:S02]  /*2180*/  LEA.HI.X R113, R18, R5.reuse, RZ, 0x2, P1 ;  /* 0x0000000512717211 */ /* 0x080fe400008f14ff */
[-C--:B------:R-:W-:Y:S01]  /*2190*/  LEA.HI.X R111, R20, R5.reuse, RZ, 0x2, P2 ;  /* 0x00000005146f7211 */ /* 0x080fe200010f14ff */
[----:B------:R2:W-:Y:S01]  /*21a0*/  STS.U16 [R49+UR5+0xe80], R100 ;  /* 0x000e806431007988 */ /* 0x0005e20008000405 */
[----:B------:R-:W-:Y:S02]  /*21b0*/  LEA.HI.X R107, R24, R5, RZ, 0x2, P4 ;  /* 0x00000005186b7211 */ /* 0x000fe400020f14ff */
[----:B------:R-:W-:Y:S02]  /*21c0*/  SHF.L.U32 R32, R99, 0x7, RZ ;  /* 0x0000000763207819 */ /* 0x000fe400000006ff */
[----:B0-----:R-:W-:-:S02]  /*21d0*/  LEA R96, P2, R101, R4, 0x9 ;  /* 0x0000000465607211 */ /* 0x001fc400078448ff */
[-C--:B-1----:R-:W-:Y:S02]  /*21e0*/  LEA R98, P1, R99, R4.reuse, 0x9 ;  /* 0x0000000463627211 */ /* 0x082fe400078248ff */
[-C--:B------:R-:W-:Y:S02]  /*21f0*/  LEA R92, P4, R97, R4.reuse, 0x9 ;  /* 0x00000004615c7211 */ /* 0x080fe400078848ff */
[----:B--2---:R-:W-:Y:S01]  /*2200*/  LEA R100, P0, R135, R4, 0x9 ;  /* 0x0000000487647211 */ /* 0x004fe200078048ff */
[----:B------:R0:W-:Y:S01]  /*2210*/  STS.U16 [R49+UR5+0x480], R80 ;  /* 0x0004805031007988 */ /* 0x0001e20008000405 */
[----:B------:R-:W-:Y:S01]  /*2220*/  IMAD.SHL.U32 R42, R89, 0x80, RZ ;  /* 0x00000080592a7824 */ /* 0x000fe200078e00ff */
[-C--:B------:R-:W-:Y:S01]  /*2230*/  LEA.HI.X R105, R26, R5.reuse, RZ, 0x2, P5 ;  /* 0x000000051a697211 */ /* 0x080fe200028f14ff */
[----:B------:R-:W-:Y:S01]  /*2240*/  IMAD.SHL.U32 R50, R93, 0x80, RZ ;  /* 0x000000805d327824 */ /* 0x000fe200078e00ff */
[----:B------:R1:W-:Y:S01]  /*2250*/  STS.U16 [R49+UR5+0x880], R88 ;  /* 0x0008805831007988 */ /* 0x0003e20008000405 */
[----:B------:R-:W-:-:S02]  /*2260*/  LEA.HI.X R103, R28, R5, RZ, 0x2, P6 ;  /* 0x000000051c677211 */ /* 0x000fc400030f14ff */
[-C--:B------:R-:W-:Y:S01]  /*2270*/  LEA.HI.X R95, R36, R5.reuse, RZ, 0x2, P3 ;  /* 0x00000005245f7211 */ /* 0x080fe200018f14ff */
[----:B------:R2:W-:Y:S01]  /*2280*/  STS.U16 [R49+UR5+0x980], R90 ;  /* 0x0009805a31007988 */ /* 0x0005e20008000405 */
[----:B------:R-:W-:Y:S01]  /*2290*/  SHF.L.U32 R40, R91, 0x7, RZ ;  /* 0x000000075b287819 */ /* 0x000fe200000006ff */
[----:B------:R-:W-:Y:S01]  /*22a0*/  IMAD.SHL.U32 R44, R87, 0x80, RZ ;  /* 0x00000080572c7824 */ /* 0x000fe200078e00ff */
[-C--:B0-----:R-:W-:Y:S01]  /*22b0*/  LEA R80, P3, R93, R4.reuse, 0x9 ;  /* 0x000000045d507211 */ /* 0x081fe200078648ff */
[----:B------:R-:W-:Y:S01]  /*22c0*/  STS.U16 [R49+UR5+0x80], R72 ;  /* 0x0000804831007988 */ /* 0x000fe20008000405 */
[----:B------:R-:W-:Y:S01]  /*22d0*/  IMAD.SHL.U32 R46, R85, 0x80, RZ ;  /* 0x00000080552e7824 */ /* 0x000fe200078e00ff */
[----:B-1----:R-:W-:Y:S01]  /*22e0*/  LEA R88, P6, R89, R4, 0x9 ;  /* 0x0000000459587211 */ /* 0x002fe200078c48ff */
[----:B------:R-:W-:Y:S01]  /*22f0*/  IMAD.SHL.U32 R52, R79, 0x80, RZ ;  /* 0x000000804f347824 */ /* 0x000fe200078e00ff */
[----:B------:R-:W-:Y:S01]  /*2300*/  STS.U16 [R49+UR5+0x180], R74 ;  /* 0x0001804a31007988 */ /* 0x000fe20008000405 */
[----:B------:R-:W-:-:S02]  /*2310*/  LEA.HI.X R101, R30, R5, RZ, 0x2, P0 ;  /* 0x000000051e657211 */ /* 0x000fc400000f14ff */
[----:B--2---:R-:W-:Y:S01]  /*2320*/  LEA R90, P5, R91, R4, 0x9 ;  /* 0x000000045b5a7211 */ /* 0x004fe200078a48ff */
[----:B------:R-:W-:Y:S01]  /*2330*/  STS.U16 [R49+UR5+0x280], R76 ;  /* 0x0002804c31007988 */ /* 0x000fe20008000405 */
[-C--:B------:R-:W-:Y:S02]  /*2340*/  LEA.HI.X R99, R32, R5.reuse, RZ, 0x2, P1 ;  /* 0x0000000520637211 */ /* 0x080fe400008f14ff */
[-C--:B------:R-:W-:Y:S01]  /*2350*/  LEA.HI.X R97, R34, R5.reuse, RZ, 0x2, P2 ;  /* 0x0000000522617211 */ /* 0x080fe200010f14ff */
[----:B------:R0:W-:Y:S01]  /*2360*/  STS.U16 [R49+UR5+0x380], R78 ;  /* 0x0003804e31007988 */ /* 0x0001e20008000405 */
[----:B------:R-:W-:-:S03]  /*2370*/  LEA.HI.X R93, R38, R5, RZ, 0x2, P4 ;  /* 0x00000005265d7211 */ /* 0x000fc600020f14ff */
[----:B------:R1:W-:Y:S04]  /*2380*/  STS.U16 [R49+UR5+0x580], R82 ;  /* 0x0005805231007988 */ /* 0x0003e80008000405 */
[----:B------:R2:W-:Y:S01]  /*2390*/  STS.U16 [R49+UR5+0x680], R84 ;  /* 0x0006805431007988 */ /* 0x0005e20008000405 */
[----:B0-----:R-:W-:-:S03]  /*23a0*/  LEA R78, P4, R79, R4, 0x9 ;  /* 0x000000044f4e7211 */ /* 0x001fc600078848ff */
[----:B------:R0:W-:Y:S01]  /*23b0*/  STS.U16 [R49+UR5+0x780], R86 ;  /* 0x0007805631007988 */ /* 0x0001e20008000405 */
[----:B-1----:R-:W-:-:S03]  /*23c0*/  LEA R82, P2, R83, R4, 0x9 ;  /* 0x0000000453527211 */ /* 0x002fc600078448ff */
[----:B------:R-:W-:Y:S01]  /*23d0*/  STS.U16 [R49+UR5+0x1b80], R142 ;  /* 0x001b808e31007988 */ /* 0x000fe20008000405 */
[----:B--2---:R-:W-:-:S03]  /*23e0*/  LEA R84, P1, R85, R4, 0x9 ;  /* 0x0000000455547211 */ /* 0x004fc600078248ff */
[----:B------:R-:W-:Y:S01]  /*23f0*/  STS.U16 [R49+UR5+0x1c80], R132 ;  /* 0x001c808431007988 */ /* 0x000fe20008000405 */
[----:B0-----:R-:W-:-:S03]  /*2400*/  LEA R86, P0, R87, R4, 0x9 ;  /* 0x0000000457567211 */ /* 0x001fc600078048ff */
[----:B------:R-:W-:Y:S04]  /*2410*/  STS.U16 [R49+UR5+0x1d80], R144 ;  /* 0x001d809031007988 */ /* 0x000fe80008000405 */
[----:B------:R-:W-:Y:S04]  /*2420*/  STS.U16 [R49+UR5+0x1e80], R140 ;  /* 0x001e808c31007988 */ /* 0x000fe80008000405 */
[----:B------:R0:W-:Y:S01]  /*2430*/  STS.U16 [R49+UR5+0x1f80], R146 ;  /* 0x001f809231007988 */ /* 0x0001e20008000405 */
[----:B------:R-:W-:-:S03]  /*2440*/  IMAD.SHL.U32 R54, R81, 0x80, RZ ;  /* 0x0000008051367824 */ /* 0x000fc600078e00ff */
[----:B------:R-:W-:Y:S01]  /*2450*/  STS.U16 [R48+UR5+0x2000], R141 ;  /* 0x0020008d30007988 */ /* 0x000fe20008000405 */
[----:B------:R-:W-:-:S03]  /*2460*/  LEA.HI.X R91, R40, R5, RZ, 0x2, P5 ;  /* 0x00000005285b7211 */ /* 0x000fc600028f14ff */
[----:B------:R-:W-:Y:S01]  /*2470*/  STS.U16 [R48+UR5+0x2040], R143 ;  /* 0x0020408f30007988 */ /* 0x000fe20008000405 */
[----:B------:R-:W-:-:S03]  /*2480*/  LEA.HI.X R89, R42, R5, RZ, 0x2, P6 ;  /* 0x000000052a597211 */ /* 0x000fc600030f14ff */
[----:B------:R-:W-:Y:S04]  /*2490*/  STS.U16 [R48+UR5+0x2800], R145 ;  /* 0x0028009130007988 */ /* 0x000fe80008000405 */
[----:B------:R-:W-:Y:S04]  /*24a0*/  STS.U16 [R48+UR5+0x2840], R147 ;  /* 0x0028409330007988 */ /* 0x000fe80008000405 */
[----:B------:R1:W-:Y:S04]  /*24b0*/  STS.U16 [R48+UR5+0x2240], R148 ;  /* 0x0022409430007988 */ /* 0x0003e80008000405 */
        /* <DEDUP_REMOVED lines=10> */
[----:B------:R2:W-:Y:S01]  /*2560*/  STS.U16 [R48+UR5+0x2e00], R157 ;  /* 0x002e009d30007988 */ /* 0x0005e20008000405 */
[----:B------:R-:W-:Y:S01]  /*2570*/  SHF.L.U32 R56, R75, 0x7, RZ ;  /* 0x000000074b387819 */ /* 0x000fe200000006ff */
[----:B------:R-:W-:Y:S01]  /*2580*/  IMAD.SHL.U32 R58, R77, 0x80, RZ ;  /* 0x000000804d3a7824 */ /* 0x000fe200078e00ff */
[-C--:B------:R-:W-:Y:S01]  /*2590*/  LEA R76, P5, R81, R4.reuse, 0x9 ;  /* 0x00000004514c7211 */ /* 0x080fe200078a48ff */
[----:B0-----:R-:W-:Y:S01]  /*25a0*/  IMAD.SHL.U32 R146, R71, 0x80, RZ ;  /* 0x0000008047927824 */ /* 0x001fe200078e00ff */
[----:B------:R-:W-:Y:S01]  /*25b0*/  LEA R74, P6, R75, R4, 0x9 ;  /* 0x000000044b4a7211 */ /* 0x000fe200078c48ff */
[----:B-1----:R-:W-:Y:S01]  /*25c0*/  IMAD.SHL.U32 R148, R73, 0x80, RZ ;  /* 0x0000008049947824 */ /* 0x002fe200078e00ff */
[----:B--2---:R-:W-:Y:S01]  /*25d0*/  SHF.L.U32 R48, R83, 0x7, RZ ;  /* 0x0000000753307819 */ /* 0x004fe200000006ff */
[----:B------:R-:W-:Y:S01]  /*25e0*/  IMAD.SHL.U32 R152, R69, 0x80, RZ ;  /* 0x0000008045987824 */ /* 0x000fe200078e00ff */
[----:B------:R-:W-:-:S02]  /*25f0*/  LEA.HI.X R87, R44, R5, RZ, 0x2, P0 ;  /* 0x000000052c577211 */ /* 0x000fc400000f14ff */
[-C--:B------:R-:W-:Y:S02]  /*2600*/  LEA.HI.X R85, R46, R5.reuse, RZ, 0x2, P1 ;  /* 0x000000052e557211 */ /* 0x080fe400008f14ff */
[-C--:B------:R-:W-:Y:S02]  /*2610*/  LEA.HI.X R83, R48, R5.reuse, RZ, 0x2, P2 ;  /* 0x0000000530537211 */ /* 0x080fe400010f14ff */
[-C--:B------:R-:W-:Y:S02]  /*2620*/  LEA.HI.X R81, R50, R5.reuse, RZ, 0x2, P3 ;  /* 0x0000000532517211 */ /* 0x080fe400018f14ff */
[----:B------:R-:W-:Y:S02]  /*2630*/  LEA.HI.X R79, R52, R5, RZ, 0x2, P4 ;  /* 0x00000005344f7211 */ /* 0x000fe400020f14ff */
[----:B------:R-:W-:Y:S02]  /*2640*/  SHF.L.U32 R150, R67, 0x7, RZ ;  /* 0x0000000743967819 */ /* 0x000fe400000006ff */
[----:B------:R-:W-:-:S02]  /*2650*/  LEA R72, P0, R77, R4, 0x9 ;  /* 0x000000044d487211 */ /* 0x000fc400078048ff */
[-C--:B------:R-:W-:Y:S02]  /*2660*/  LEA R70, P1, R71, R4.reuse, 0x9 ;  /* 0x0000000447467211 */ /* 0x080fe400078248ff */
[-C--:B------:R-:W-:Y:S02]  /*2670*/  LEA R68, P2, R73, R4.reuse, 0x9 ;  /* 0x0000000449447211 */ /* 0x080fe400078448ff */
[-C--:B------:R-:W-:Y:S02]  /*2680*/  LEA R66, P3, R67, R4.reuse, 0x9 ;  /* 0x0000000443427211 */ /* 0x080fe400078648ff */
[-C--:B------:R-:W-:Y:S01]  /*2690*/  LEA R64, P4, R69, R4.reuse, 0x9 ;  /* 0x0000000445407211 */ /* 0x080fe200078848ff */
[----:B------:R-:W-:Y:S01]  /*26a0*/  IMAD.SHL.U32 R154, R65, 0x80, RZ ;  /* 0x00000080419a7824 */ /* 0x000fe200078e00ff */
[-C--:B------:R-:W-:Y:S01]  /*26b0*/  LEA.HI.X R77, R54, R5.reuse, RZ, 0x2, P5 ;  /* 0x00000005364d7211 */ /* 0x080fe200028f14ff */
[----:B------:R-:W-:Y:S01]  /*26c0*/  IMAD.SHL.U32 R156, R133, 0x80, RZ ;  /* 0x00000080859c7824 */ /* 0x000fe200078e00ff */
[-C--:B------:R-:W-:Y:S01]  /*26d0*/  LEA.HI.X R75, R56, R5.reuse, RZ, 0x2, P6 ;  /* 0x00000005384b7211 */ /* 0x080fe200030f14ff */
[----:B------:R-:W-:Y:S01]  /*26e0*/  IMAD.SHL.U32 R160, R61, 0x80, RZ ;  /* 0x000000803da07824 */ /* 0x000fe200078e00ff */
[-C--:B------:R-:W-:Y:S01]  /*26f0*/  LEA R62, P5, R65, R4.reuse, 0x9 ;  /* 0x00000004413e7211 */ /* 0x080fe200078a48ff */
[----:B------:R-:W-:Y:S01]  /*2700*/  IMAD.SHL.U32 R162, R59, 0x80, RZ ;  /* 0x000000803ba27824 */ /* 0x000fe200078e00ff */
[----:B------:R-:W-:Y:S01]  /*2710*/  LEA R60, P6, R133, R4, 0x9 ;  /* 0x00000004853c7211 */ /* 0x000fe200078c48ff */
[----:B------:R-:W-:Y:S01]  /*2720*/  IMAD.SHL.U32 R164, R57, 0x80, RZ ;  /* 0x0000008039a47824 */ /* 0x000fe200078e00ff */
[-C--:B------:R-:W-:Y:S01]  /*2730*/  LEA.HI.X R73, R58, R5.reuse, RZ, 0x2, P0 ;  /* 0x000000053a497211 */ /* 0x080fe200000f14ff */
[----:B------:R-:W-:Y:S01]  /*2740*/  UIADD3 UR6, UR5, 0x2000, URZ ;  /* 0x0000200005067890 */ /* 0x000fe2000fffe03f */
[----:B------:R-:W-:-:S02]  /*2750*/  LEA.HI.X R71, R146, R5, RZ, 0x2, P1 ;  /* 0x0000000592477211 */ /* 0x000fc400008f14ff */
[-C--:B------:R-:W-:Y:S02]  /*2760*/  LEA.HI.X R69, R148, R5.reuse, RZ, 0x2, P2 ;  /* 0x0000000594457211 */ /* 0x080fe400010f14ff */
[-C--:B------:R-:W-:Y:S02]  /*2770*/  LEA.HI.X R67, R150, R5.reuse, RZ, 0x2, P3 ;  /* 0x0000000596437211 */ /* 0x080fe400018f14ff */
[----:B------:R-:W-:Y:S02]  /*2780*/  LEA.HI.X R65, R152, R5, RZ, 0x2, P4 ;  /* 0x0000000598417211 */ /* 0x000fe400020f14ff */
[----:B------:R-:W-:Y:S02]  /*2790*/  SHF.L.U32 R158, R63, 0x7, RZ ;  /* 0x000000073f9e7819 */ /* 0x000fe400000006ff */
        /* <DEDUP_REMOVED lines=10> */
[----:B------:R-:W-:Y:S01]  /*2840*/  USHF.R.U32.HI UR6, URZ, 0x4, UR6 ;  /* 0x000000043f067899 */ /* 0x000fe20008011606 */
[-C--:B------:R-:W-:Y:S01]  /*2850*/  LEA R48, P5, R53, R4.reuse, 0x9 ;  /* 0x0000000435307211 */ /* 0x080fe200078a48ff */
[----:B------:R-:W-:Y:S01]  /*2860*/  IMAD.SHL.U32 R172, R47, 0x80, RZ ;  /* 0x000000802fac7824 */ /* 0x000fe200078e00ff */
[----:B------:R-:W-:Y:S01]  /*2870*/  LEA R46, P6, R51, R4, 0x9 ;  /* 0x00000004332e7211 */ /* 0x000fe200078c48ff */
[----:B------:R-:W-:Y:S01]  /*2880*/  IMAD.SHL.U32 R176, R43, 0x80, RZ ;  /* 0x000000802bb07824 */ /* 0x000fe200078e00ff */
[-C--:B------:R-:W-:Y:S01]  /*2890*/  LEA.HI.X R59, R158, R5.reuse, RZ, 0x2, P0 ;  /* 0x000000059e3b7211 */ /* 0x080fe200000f14ff */
[----:B------:R-:W-:Y:S01]  /*28a0*/  IMAD.SHL.U32 R178, R41, 0x80, RZ ;  /* 0x0000008029b27824 */ /* 0x000fe200078e00ff */
[-C--:B------:R-:W-:Y:S01]  /*28b0*/  LEA.HI.X R57, R160, R5.reuse, RZ, 0x2, P1 ;  /* 0x00000005a0397211 */ /* 0x080fe200008f14ff */
[----:B------:R-:W-:Y:S01]  /*28c0*/  IMAD.SHL.U32 R180, R39, 0x80, RZ ;  /* 0x0000008027b47824 */ /* 0x000fe200078e00ff */
[----:B------:R-:W-:-:S02]  /*28d0*/  LEA.HI.X R55, R162, R5, RZ, 0x2, P2 ;  /* 0x00000005a2377211 */ /* 0x000fc400010f14ff */
[-C--:B------:R-:W-:Y:S02]  /*28e0*/  LEA.HI.X R53, R164, R5.reuse, RZ, 0x2, P3 ;  /* 0x00000005a4357211 */ /* 0x080fe400018f14ff */
[----:B------:R-:W-:Y:S02]  /*28f0*/  LEA.HI.X R51, R166, R5, RZ, 0x2, P4 ;  /* 0x00000005a6337211 */ /* 0x000fe400020f14ff */
[----:B------:R-:W-:Y:S02]  /*2900*/  SHF.L.U32 R174, R45, 0x7, RZ ;  /* 0x000000072dae7819 */ /* 0x000fe400000006ff */
[-C--:B------:R-:W-:Y:S02]  /*2910*/  LEA R44, P0, R47, R4.reuse, 0x9 ;  /* 0x000000042f2c7211 */ /* 0x080fe400078048ff */
[-C--:B------:R-:W-:Y:S02]  /*2920*/  LEA R42, P1, R45, R4.reuse, 0x9 ;  /* 0x000000042d2a7211 */ /* 0x080fe400078248ff */
[----:B------:R-:W-:-:S02]  /*2930*/  LEA R40, P2, R43, R4, 0x9 ;  /* 0x000000042b287211 */ /* 0x000fc400078448ff */
[-C--:B------:R-:W-:Y:S02]  /*2940*/  LEA R38, P3, R41, R4.reuse, 0x9 ;  /* 0x0000000429267211 */ /* 0x080fe400078648ff */
[-C--:B------:R-:W-:Y:S01]  /*2950*/  LEA R36, P4, R39, R4.reuse, 0x9 ;  /* 0x0000000427247211 */ /* 0x080fe200078848ff */
[----:B------:R-:W-:Y:S01]  /*2960*/  USHF.R.U32.HI UR8, URZ, 0x4, UR5 ;  /* 0x000000043f087899 */ /* 0x000fe20008011605 */
[-C--:B------:R-:W-:Y:S01]  /*2970*/  LEA.HI.X R49, R168, R5.reuse, RZ, 0x2, P5 ;  /* 0x00000005a8317211 */ /* 0x080fe200028f14ff */
[----:B------:R-:W-:Y:S01]  /*2980*/  USGXT.U32 UR6, UR6, 0xe ;  /* 0x0000000e0606789a */ /* 0x000fe20008000000 */
[----:B------:R-:W-:Y:S01]  /*2990*/  SHF.L.U32 R182, R37, 0x7, RZ ;  /* 0x0000000725b67819 */ /* 0x000fe200000006ff */
[----:B------:R-:W-:Y:S01]  /*29a0*/  IMAD.SHL.U32 R184, R35, 0x80, RZ ;  /* 0x0000008023b87824 */ /* 0x000fe200078e00ff */
[----:B------:R-:W-:Y:S01]  /*29b0*/  LEA R34, P5, R37, R4, 0x9 ;  /* 0x0000000425227211 */ /* 0x000fe200078a48ff */
[----:B------:R-:W-:Y:S01]  /*29c0*/  IMAD.SHL.U32 R186, R33, 0x80, RZ ;  /* 0x0000008021ba7824 */ /* 0x000fe200078e00ff */
[----:B------:R-:W-:Y:S01]  /*29d0*/  SHF.L.U32 R190, R29, 0x7, RZ ;  /* 0x000000071dbe7819 */ /* 0x000fe200000006ff */
[----:B------:R-:W-:Y:S01]  /*29e0*/  IMAD.SHL.U32 R188, R31, 0x80, RZ ;  /* 0x000000801fbc7824 */ /* 0x000fe200078e00ff */
[-C--:B------:R-:W-:Y:S01]  /*29f0*/  LEA.HI.X R47, R170, R5.reuse, RZ, 0x2, P6 ;  /* 0x00000005aa2f7211 */ /* 0x080fe200030f14ff */
[----:B------:R-:W-:Y:S01]  /*2a00*/  IMAD.SHL.U32 R192, R25, 0x80, RZ ;  /* 0x0000008019c07824 */ /* 0x000fe200078e00ff */
[-C--:B------:R-:W-:Y:S01]  /*2a10*/  LEA.HI.X R45, R172, R5.reuse, RZ, 0x2, P0 ;  /* 0x00000005ac2d7211 */ /* 0x080fe200000f14ff */
[----:B------:R-:W-:Y:S01]  /*2a20*/  IMAD.SHL.U32 R194, R23, 0x80, RZ ;  /* 0x0000008017c27824 */ /* 0x000fe200078e00ff */
[----:B------:R-:W-:-:S02]  /*2a30*/  LEA.HI.X R43, R174, R5, RZ, 0x2, P1 ;  /* 0x00000005ae2b7211 */ /* 0x000fc400008f14ff */
[-C--:B------:R-:W-:Y:S02]  /*2a40*/  LEA.HI.X R41, R176, R5.reuse, RZ, 0x2, P2 ;  /* 0x00000005b0297211 */ /* 0x080fe400010f14ff */
[-C--:B------:R-:W-:Y:S02]  /*2a50*/  LEA.HI.X R39, R178, R5.reuse, RZ, 0x2, P3 ;  /* 0x00000005b2277211 */ /* 0x080fe400018f14ff */
[----:B------:R-:W-:Y:S02]  /*2a60*/  LEA.HI.X R37, R180, R5, RZ, 0x2, P4 ;  /* 0x00000005b4257211 */ /* 0x000fe400020f14ff */
[-C--:B------:R-:W-:Y:S02]  /*2a70*/  LEA R32, P6, R35, R4.reuse, 0x9 ;  /* 0x0000000423207211 */ /* 0x080fe400078c48ff */
[-C--:B------:R-:W-:Y:S02]  /*2a80*/  LEA R30, P0, R33, R4.reuse, 0x9 ;  /* 0x00000004211e7211 */ /* 0x080fe400078048ff */
[----:B------:R-:W-:-:S02]  /*2a90*/  LEA R28, P1, R31, R4, 0x9 ;  /* 0x000000041f1c7211 */ /* 0x000fc400078248ff */
[-C--:B------:R-:W-:Y:S02]  /*2aa0*/  LEA R26, P2, R29, R4.reuse, 0x9 ;  /* 0x000000041d1a7211 */ /* 0x080fe400078448ff */
[-C--:B------:R-:W-:Y:S02]  /*2ab0*/  LEA R24, P3, R25, R4.reuse, 0x9 ;  /* 0x0000000419187211 */ /* 0x080fe400078648ff */
[-C--:B------:R-:W-:Y:S01]  /*2ac0*/  LEA R22, P4, R23, R4.reuse, 0x9 ;  /* 0x0000000417167211 */ /* 0x080fe200078848ff */
[----:B------:R-:W-:Y:S01]  /*2ad0*/  USGXT.U32 UR8, UR8, 0xe ;  /* 0x0000000e0808789a */ /* 0x000fe20008000000 */
[-C--:B------:R-:W-:Y:S01]  /*2ae0*/  LEA.HI.X R35, R182, R5.reuse, RZ, 0x2, P5 ;  /* 0x00000005b6237211 */ /* 0x080fe200028f14ff */
[----:B------:R-:W-:Y:S01]  /*2af0*/  ULOP3.LUT UR10, UR6, 0x800000, URZ, 0xfc, !UPT ;  /* 0x00800000060a7892 */ /* 0x000fe2000f8efc3f */
[C---:B------:R-:W-:Y:S01]  /*2b00*/  IMAD.SHL.U32 R6, R27.reuse, 0x80, RZ ;  /* 0x000000801b067824 */ /* 0x040fe200078e00ff */
[----:B------:R-:W-:Y:S02]  /*2b10*/  LEA R20, P5, R27, R4, 0x9 ;  /* 0x000000041b147211 */ /* 0x000fe400078a48ff */
[----:B------:R-:W-:-:S02]  /*2b20*/  LEA.HI.X R33, R184, R5, RZ, 0x2, P6 ;  /* 0x00000005b8217211 */ /* 0x000fc400030f14ff */
[-C--:B------:R-:W-:Y:S02]  /*2b30*/  LEA.HI.X R31, R186, R5.reuse, RZ, 0x2, P0 ;  /* 0x00000005ba1f7211 */ /* 0x080fe400000f14ff */
[-C--:B------:R-:W-:Y:S02]  /*2b40*/  LEA.HI.X R29, R188, R5.reuse, RZ, 0x2, P1 ;  /* 0x00000005bc1d7211 */ /* 0x080fe400008f14ff */
[-C--:B------:R-:W-:Y:S02]  /*2b50*/  LEA.HI.X R27, R190, R5.reuse, RZ, 0x2, P2 ;  /* 0x00000005be1b7211 */ /* 0x080fe400010f14ff */
[-C--:B------:R-:W-:Y:S02]  /*2b60*/  LEA.HI.X R25, R192, R5.reuse, RZ, 0x2, P3 ;  /* 0x00000005c0197211 */ /* 0x080fe400018f14ff */
[----:B------:R-:W-:Y:S01]  /*2b70*/  LEA.HI.X R23, R194, R5, RZ, 0x2, P4 ;  /* 0x00000005c2177211 */ /* 0x000fe200020f14ff */
[----:B------:R-:W-:Y:S06]  /*2b80*/  BAR.SYNC.DEFER_BLOCKING 0x0 ;  /* 0x0000000000007b1d */ /* 0x000fec0000010000 */
[----:B------:R-:W-:Y:S01]  /*2b90*/  UMOV UR9, 0xc0000010 ;  /* 0xc000001000097882 */ /* 0x000fe20000000000 */
[----:B------:R-:W-:Y:S01]  /*2ba0*/  UMOV UR11, 0x40000040 ;  /* 0x40000040000b7882 */ /* 0x000fe20000000000 */
[----:B------:R-:W-:-:S06]  /*2bb0*/  WARPGROUP.ARRIVE ;  /* 0x00000000000079c5 */ /* 0x000fcc0000000000 */
[----:B------:R-:W-:Y:S01]  /*2bc0*/  HGMMA.64x128x16.F32.BF16 R152, gdesc[UR8].tnspB, RZ, !UPT, gsb0 ;  /* 0x41e00000089879f0 */ /* 0x000fe2000c0018ff */
[----:B------:R-:W-:Y:S01]  /*2bd0*/  LOP3.LUT R138, R138, 0x60, RZ, 0xc0, !PT ;  /* 0x000000608a8a7812 */ /* 0x000fe200078ec0ff */
[----:B------:R-:W-:Y:S01]  /*2be0*/  IMAD.WIDE.U32 R130, R3, 0x4, R130 ;  /* 0x0000000403827825 */ /* 0x000fe200078e0082 */
[C---:B------:R-:W-:Y:S02]  /*2bf0*/  SHF.L.U32 R144, R19.reuse, 0x7, RZ ;  /* 0x0000000713907819 */ /* 0x040fe400000006ff */
[-C--:B------:R-:W-:Y:S01]  /*2c00*/  LEA R18, P6, R19, R4.reuse, 0x9 ;  /* 0x0000000413127211 */ /* 0x080fe200078c48ff */
[C---:B------:R-:W-:Y:S01]  /*2c10*/  IMAD.SHL.U32 R132, R21.reuse, 0x80, RZ ;  /* 0x0000008015847824 */ /* 0x040fe200078e00ff */
[-C--:B------:R-:W-:Y:S01]  /*2c20*/  LEA R16, P0, R21, R4.reuse, 0x9 ;  /* 0x0000000415107211 */ /* 0x080fe200078048ff */
[----:B------:R-:W-:Y:S01]  /*2c30*/  IMAD.SHL.U32 R134, R15, 0x80, RZ ;  /* 0x000000800f867824 */ /* 0x000fe200078e00ff */
[----:B------:R-:W-:Y:S01]  /*2c40*/  LOP3.LUT R139, R138, 0x780, R139, 0xf8, !PT ;  /* 0x000007808a8b7812 */ /* 0x000fe200078ef88b */
[----:B------:R-:W-:Y:S01]  /*2c50*/  IMAD.SHL.U32 R136, R17, 0x80, RZ ;  /* 0x0000008011887824 */ /* 0x000fe200078e00ff */
[-C--:B------:R-:W-:Y:S01]  /*2c60*/  LEA.HI.X R21, R6, R5.reuse, RZ, 0x2, P5 ;  /* 0x0000000506157211 */ /* 0x080fe200028f14ff */
[----:B------:R-:W-:Y:S01]  /*2c70*/  IMAD.SHL.U32 R140, R11, 0x80, RZ ;  /* 0x000000800b8c7824 */ /* 0x000fe200078e00ff */
[----:B------:R-:W-:Y:S01]  /*2c80*/  LEA.HI.X R19, R144, R5, RZ, 0x2, P6 ;  /* 0x0000000590137211 */ /* 0x000fe200030f14ff */
[----:B------:R-:W-:Y:S01]  /*2c90*/  IMAD.SHL.U32 R142, R9, 0x80, RZ ;  /* 0x00000080098e7824 */ /* 0x000fe200078e00ff */
[----:B------:R-:W-:Y:S01]  /*2ca0*/  STL [R1+0x250], R0 ;  /* 0x0002500001007387 */ /* 0x000fe20000100800 */
[----:B------:R-:W-:Y:S01]  /*2cb0*/  SHF.L.U32 R138, R13, 0x7, RZ ;  /* 0x000000070d8a7819 */ /* 0x000fe200000006ff */
[----:B------:R-:W-:Y:S01]  /*2cc0*/  IMAD.SHL.U32 R144, R7, 0x80, RZ ;  /* 0x0000008007907824 */ /* 0x000fe200078e00ff */
[-C--:B------:R-:W-:Y:S01]  /*2cd0*/  LEA R14, P1, R15, R4.reuse, 0x9 ;  /* 0x000000040f0e7211 */ /* 0x080fe200078248ff */
[----:B------:R-:W-:Y:S01]  /*2ce0*/  UIADD3 UR7, UP0, UR8, 0x80, URZ ;  /* 0x0000008008077890 */ /* 0x000fe2000ff1e03f */
[-C--:B------:R-:W-:Y:S01]  /*2cf0*/  LEA R12, P2, R17, R4.reuse, 0x9 ;  /* 0x00000004110c7211 */ /* 0x080fe200078448ff */
[----:B------:R0:W-:Y:S01]  /*2d00*/  STL.64 [R1+0x248], R130 ;  /* 0x0002488201007387 */ /* 0x0001e20000100a00 */
[----:B------:R-:W-:-:S02]  /*2d10*/  LEA R10, P3, R13, R4, 0x9 ;  /* 0x000000040d0a7211 */ /* 0x000fc400078648ff */
[-C--:B------:R-:W-:Y:S02]  /*2d20*/  LEA R8, P4, R11, R4.reuse, 0x9 ;  /* 0x000000040b087211 */ /* 0x080fe400078848ff */
[-C--:B------:R-:W-:Y:S01]  /*2d30*/  LEA R6, P5, R9, R4.reuse, 0x9 ;  /* 0x0000000409067211 */ /* 0x080fe200078a48ff */
[----:B------:R-:W-:Y:S01]  /*2d40*/  UMOV UR4, URZ ;  /* 0x0000003f00047c82 */ /* 0x000fe20008000000 */
[----:B------:R-:W-:Y:S01]  /*2d50*/  LEA R4, P6, R7, R4, 0x9 ;  /* 0x0000000407047211 */ /* 0x000fe200078c48ff */
[----:B------:R-:W-:Y:S01]  /*2d60*/  UIADD3.X UR4, UR4, -0x3ffffff0, URZ, UP0, !UPT ;  /* 0xc000001004047890 */ /* 0x000fe200087fe43f */
[-C--:B------:R-:W-:Y:S02]  /*2d70*/  LEA.HI.X R17, R132, R5.reuse, RZ, 0x2, P0 ;  /* 0x0000000584117211 */ /* 0x080fe400000f14ff */
[-C--:B------:R-:W-:Y:S02]  /*2d80*/  LEA.HI.X R15, R134, R5.reuse, RZ, 0x2, P1 ;  /* 0x00000005860f7211 */ /* 0x080fe400008f14ff */
[----:B------:R-:W-:-:S02]  /*2d90*/  LEA.HI.X R13, R136, R5, RZ, 0x2, P2 ;  /* 0x00000005880d7211 */ /* 0x000fc400010f14ff */
[-C--:B------:R-:W-:Y:S02]  /*2da0*/  LEA.HI.X R11, R138, R5.reuse, RZ, 0x2, P3 ;  /* 0x000000058a0b7211 */ /* 0x080fe400018f14ff */
[-C--:B------:R-:W-:Y:S02]  /*2db0*/  LEA.HI.X R9, R140, R5.reuse, RZ, 0x2, P4 ;  /* 0x000000058c097211 */ /* 0x080fe400020f14ff */
[-C--:B------:R-:W-:Y:S02]  /*2dc0*/  LEA.HI.X R7, R142, R5.reuse, RZ, 0x2, P5 ;  /* 0x000000058e077211 */ /* 0x080fe400028f14ff */
[----:B------:R-:W-:Y:S02]  /*2dd0*/  LOP3.LUT R2, R139, 0x2010, R2, 0xf8, !PT ;  /* 0x000020108b027812 */ /* 0x000fe400078ef802 */
[----:B------:R-:W-:Y:S01]  /*2de0*/  LEA.HI.X R5, R144, R5, RZ, 0x2, P6 ;  /* 0x0000000590057211 */ /* 0x000fe200030f14ff */
[----:B------:R-:W-:Y:S01]  /*2df0*/  UMOV UR8, UR7 ;  /* 0x0000000700087c82 */ /* 0x000fe20008000000 */
[----:B------:R-:W-:Y:S01]  /*2e00*/  UMOV UR9, UR4 ;  /* 0x0000000400097c82 */ /* 0x000fe20008000000 */
[----:B------:R-:W-:-:S04]  /*2e10*/  IMAD.WIDE.U32 R128, R3, 0x4, R128 ;  /* 0x0000000403807825 */ /* 0x000fc800078e0080 */
[----:B------:R-:W-:Y:S01]  /*2e20*/  IMAD.WIDE.U32 R126, R3, 0x4, R126 ;  /* 0x00000004037e7825 */ /* 0x000fe200078e007e */
[----:B------:R-:W-:Y:S02]  /*2e30*/  WARPGROUP.DEPBAR.LE gsb0, 0x0 ;  /* 0x00008000000079c5 */ /* 0x000fe40000010000 */
[----:B------:R-:W-:Y:S01]  /*2e40*/  STL [R1+0x3c], R184 ;  /* 0x00003cb801007387 */ /* 0x000fe20000100800 */
[----:B------:R-:W-:-:S03]  /*2e50*/  MOV R150, R178 ;  /* 0x000000b200967202 */ /* 0x000fc60000000f00 */
[----:B------:R-:W-:Y:S01]  /*2e60*/  STL [R1+0x40], R186 ;  /* 0x000040ba01007387 */ /* 0x000fe20000100800 */
[----:B------:R-:W-:Y:S01]  /*2e70*/  IMAD.MOV.U32 R149, RZ, RZ, R164 ;  /* 0x000000ffff957224 */ /* 0x000fe200078e00a4 */
[----:B------:R-:W-:Y:S02]  /*2e80*/  MOV R146, R182 ;  /* 0x000000b600927202 */ /* 0x000fe40000000f00 */
[----:B------:R-:W-:Y:S01]  /*2e90*/  STL [R1+0x44], R188 ;  /* 0x000044bc01007387 */ /* 0x000fe20000100800 */
[----:B------:R-:W-:Y:S01]  /*2ea0*/  IMAD.MOV.U32 R148, RZ, RZ, R166 ;  /* 0x000000ffff947224 */ /* 0x000fe200078e00a6 */
[----:B------:R-:W-:Y:S01]  /*2eb0*/  MOV R142, R155 ;  /* 0x0000009b008e7202 */ /* 0x000fe20000000f00 */
[----:B------:R-:W-:Y:S01]  /*2ec0*/  IMAD.MOV.U32 R147, RZ, RZ, R180 ;  /* 0x000000ffff937224 */ /* 0x000fe200078e00b4 */
[----:B------:R-:W-:Y:S01]  /*2ed0*/  STL [R1+0x48], R200 ;  /* 0x000048c801007387 */ /* 0x000fe20000100800 */
[----:B------:R-:W-:Y:S01]  /*2ee0*/  IMAD.MOV.U32 R145, RZ, RZ, R162 ;  /* 0x000000ffff917224 */ /* 0x000fe200078e00a2 */
[----:B------:R-:W-:Y:S01]  /*2ef0*/  MOV R138, R152 ;  /* 0x00000098008a7202 */ /* 0x000fe20000000f00 */
[----:B------:R-:W-:Y:S01]  /*2f00*/  IMAD.MOV.U32 R144, RZ, RZ, R176 ;  /* 0x000000ffff907224 */ /* 0x000fe200078e00b0 */
[----:B------:R-:W-:Y:S01]  /*2f10*/  MOV R134, R172 ;  /* 0x000000ac00867202 */ /* 0x000fe20000000f00 */
[----:B------:R-:W-:Y:S01]  /*2f20*/  IMAD.MOV.U32 R143, RZ, RZ, R153 ;  /* 0x000000ffff8f7224 */ /* 0x000fe200078e0099 */
[----:B0-----:R-:W-:Y:S01]  /*2f30*/  MOV R130, R160 ;  /* 0x000000a000827202 */ /* 0x001fe20000000f00 */
[----:B------:R-:W-:Y:S01]  /*2f40*/  IMAD.MOV.U32 R141, RZ, RZ, R169 ;  /* 0x000000ffff8d7224 */ /* 0x000fe200078e00a9 */
[----:B------:R-:W-:Y:S01]  /*2f50*/  MOV R250, R161 ;  /* 0x000000a100fa7202 */ /* 0x000fe20000000f00 */
        /* <DEDUP_REMOVED lines=17> */
[----:B------:R0:W-:Y:S01]  /*3070*/  STL [R1+0x4c], R202 ;  /* 0x00004cca01007387 */ /* 0x0001e20000100800 */
[----:B------:R-:W-:-:S02]  /*3080*/  IMAD.MOV.U32 R252, RZ, RZ, R173 ;  /* 0x000000fffffc7224 */ /* 0x000fc400078e00ad */
[----:B------:R-:W-:Y:S02]  /*3090*/  IMAD.MOV.U32 R251, RZ, RZ, R175 ;  /* 0x000000fffffb7224 */ /* 0x000fe400078e00af */
[----:B------:R-:W-:Y:S02]  /*30a0*/  IMAD.MOV.U32 R249, RZ, RZ, R163 ;  /* 0x000000fffff97224 */ /* 0x000fe400078e00a3 */
[----:B------:R-:W-:Y:S02]  /*30b0*/  IMAD.MOV.U32 R248, RZ, RZ, R177 ;  /* 0x000000fffff87224 */ /* 0x000fe400078e00b1 */
[----:B------:R-:W-:Y:S02]  /*30c0*/  IMAD.MOV.U32 R220, RZ, RZ, R179 ;  /* 0x000000ffffdc7224 */ /* 0x000fe400078e00b3 */
[----:B------:R-:W-:Y:S02]  /*30d0*/  IMAD.MOV.U32 R218, RZ, RZ, R167 ;  /* 0x000000ffffda7224 */ /* 0x000fe400078e00a7 */
        /* <DEDUP_REMOVED lines=22> */
[----:B0-----:R-:W-:-:S06]  /*3240*/  WARPGROUP.ARRIVE ;  /* 0x00000000000079c5 */ /* 0x001fcc0000000000 */
[----:B------:R-:W-:Y:S01]  /*3250*/  HGMMA.64x128x16.F32.BF16 R152, gdesc[UR8].tnspB, RZ, !UPT, gsb0 ;  /* 0x41e00000089879f0 */ /* 0x000fe2000c0018ff */
[C---:B------:R-:W-:Y:S01]  /*3260*/  IMAD.WIDE.U32 R124, R3.reuse, 0x4, R124 ;  /* 0x00000004037c7825 */ /* 0x040fe200078e007c */
[----:B------:R-:W-:Y:S03]  /*3270*/  STL.64 [R1+0x240], R128 ;  /* 0x0002408001007387 */ /* 0x000fe60000100a00 */
        /* <DEDUP_REMOVED lines=51> */
[----:B------:R0:W-:Y:S03]  /*35b0*/  STL.64 [R1+0x170], R76 ;  /* 0x0001704c01007387 */ /* 0x0001e60000100a00 */
[C---:B------:R-:W-:Y:S01]  /*35c0*/  IMAD.WIDE.U32 R70, R3.reuse, 0x4, R70 ;  /* 0x0000000403467825 */ /* 0x040fe200078e0046 */
[----:B------:R1:W-:Y:S03]  /*35d0*/  STL.64 [R1+0x168], R74 ;  /* 0x0001684a01007387 */ /* 0x0003e60000100a00 */
[C---:B------:R-:W-:Y:S01]  /*35e0*/  IMAD.WIDE.U32 R68, R3.reuse, 0x4, R68 ;  /* 0x0000000403447825 */ /* 0x040fe200078e0044 */
[----:B------:R2:W-:Y:S03]  /*35f0*/  STL.64 [R1+0x160], R72 ;  /* 0x0001604801007387 */ /* 0x0005e60000100a00 */
[----:B------:R-:W-:Y:S01]  /*3600*/  IMAD.WIDE.U32 R66, R3, 0x4, R66 ;  /* 0x0000000403427825 */ /* 0x000fe200078e0042 */
[----:B------:R3:W-:Y:S01]  /*3610*/  STL.64 [R1+0x158], R70 ;  /* 0x0001584601007387 */ /* 0x0007e20000100a00 */
[----:B------:R-:W-:Y:S01]  /*3620*/  UIADD3.64 UR12, UR8, 0x80, URZ ;  /* 0x00000080080c7897 */ /* 0x000fe2000fffe03f */
[----:B0-----:R-:W-:-:S02]  /*3630*/  MOV R76, R141 ;  /* 0x0000008d004c7202 */ /* 0x001fc40000000f00 */
[----:B------:R0:W-:Y:S01]  /*3640*/  STL.64 [R1+0x150], R68 ;  /* 0x0001504401007387 */ /* 0x0001e20000100a00 */
[----:B-1----:R-:W-:Y:S01]  /*3650*/  IMAD.MOV.U32 R74, RZ, RZ, R143 ;  /* 0x000000ffff4a7224 */ /* 0x002fe200078e008f */
[----:B------:R-:W-:Y:S01]  /*3660*/  MOV R80, R137 ;  /* 0x0000008900507202 */ /* 0x000fe20000000f00 */
[----:B------:R-:W-:Y:S01]  /*3670*/  IMAD.MOV.U32 R75, RZ, RZ, R142 ;  /* 0x000000ffff4b7224 */ /* 0x000fe200078e008e */
[----:B------:R1:W-:Y:S01]  /*3680*/  STL.64 [R1+0x148], R66 ;  /* 0x0001484201007387 */ /* 0x0003e20000100a00 */
[----:B--2---:R-:W-:Y:S01]  /*3690*/  MOV R72, R145 ;  /* 0x0000009100487202 */ /* 0x004fe20000000f00 */
[----:B------:R-:W-:Y:S01]  /*36a0*/  IMAD.MOV.U32 R73, RZ, RZ, R144 ;  /* 0x000000ffff497224 */ /* 0x000fe200078e0090 */
[----:B------:R-:W-:Y:S01]  /*36b0*/  MOV R84, R133 ;  /* 0x0000008500547202 */ /* 0x000fe20000000f00 */
[----:B---3--:R-:W-:Y:S02]  /*36c0*/  IMAD.MOV.U32 R70, RZ, RZ, R147 ;  /* 0x000000ffff467224 */ /* 0x008fe400078e0093 */
[----:B------:R-:W-:Y:S01]  /*36d0*/  IMAD.MOV.U32 R71, RZ, RZ, R146 ;  /* 0x000000ffff477224 */ /* 0x000fe200078e0092 */
[----:B------:R-:W-:-:S02]  /*36e0*/  WARPGROUP.DEPBAR.LE gsb0, 0x0 ;  /* 0x00008000000079c5 */ /* 0x000fc40000010000 */
[----:B0-----:R-:W-:Y:S01]  /*36f0*/  MOV R68, R149 ;  /* 0x0000009500447202 */ /* 0x001fe20000000f00 */
[----:B------:R-:W-:Y:S02]  /*3700*/  IMAD.MOV.U32 R69, RZ, RZ, R148 ;  /* 0x000000ffff457224 */ /* 0x000fe400078e0094 */
[----:B-1----:R-:W-:Y:S02]  /*3710*/  IMAD.MOV.U32 R67, RZ, RZ, R150 ;  /* 0x000000ffff437224 */ /* 0x002fe400078e0096 */
        /* <DEDUP_REMOVED lines=9> */
[----:B------:R-:W-:Y:S01]  /*37b0*/  WARPGROUP.ARRIVE ;  /* 0x00000000000079c5 */ /* 0x000fe20000000000 */
[----:B------:R-:W-:Y:S01]  /*37c0*/  UMOV UR14, UR10 ;  /* 0x0000000a000e7c82 */ /* 0x000fe20008000000 */
[----:B------:R-:W-:-:S04]  /*37d0*/  UMOV UR15, UR11 ;  /* 0x0000000b000f7c82 */ /* 0x000fc80008000000 */
[----:B------:R-:W-:Y:S01]  /*37e0*/  HGMMA.64x128x16.F32.BF16 R88, gdesc[UR12].tnspB, RZ, !UPT, gsb0 ;  /* 0x41e000000c5879f0 */ /* 0x000fe2000c0018ff */
[----:B------:R-:W-:-:S04]  /*37f0*/  IMAD.WIDE.U32 R64, R3, 0x4, R64 ;  /* 0x0000000403407825 */ /* 0x000fc800078e0040 */
        /* <DEDUP_REMOVED lines=41> */
[----:B------:R-:W-:Y:S04]  /*3a90*/  STL.64 [R1+0xa0], R24 ;  /* 0x0000a01801007387 */ /* 0x000fe80000100a00 */
[----:B------:R0:W-:Y:S02]  /*3aa0*/  STL.64 [R1+0x98], R22 ;  /* 0x0000981601007387 */ /* 0x0001e40000100a00 */
[----:B0-----:R-:W-:-:S04]  /*3ab0*/  IMAD.WIDE.U32 R22, R3, 0x4, R20 ;  /* 0x0000000403167825 */ /* 0x001fc800078e0014 */
[C---:B------:R-:W-:Y:S01]  /*3ac0*/  IMAD.WIDE.U32 R20, R3.reuse, 0x4, R18 ;  /* 0x0000000403147825 */ /* 0x040fe200078e0012 */
[----:B------:R-:W-:Y:S03]  /*3ad0*/  STL.64 [R1+0x90], R22 ;  /* 0x0000901601007387 */ /* 0x000fe60000100a00 */
[C---:B------:R-:W-:Y:S01]  /*3ae0*/  IMAD.WIDE.U32 R18, R3.reuse, 0x4, R16 ;  /* 0x0000000403127825 */ /* 0x040fe200078e0010 */
[----:B------:R0:W-:Y:S03]  /*3af0*/  STL.64 [R1+0x88], R20 ;  /* 0x0000881401007387 */ /* 0x0001e60000100a00 */
[C---:B------:R-:W-:Y:S01]  /*3b00*/  IMAD.WIDE.U32 R16, R3.reuse, 0x4, R14 ;  /* 0x0000000403107825 */ /* 0x040fe200078e000e */
[----:B------:R-:W-:Y:S03]  /*3b10*/  STL.64 [R1+0x80], R18 ;  /* 0x0000801201007387 */ /* 0x000fe60000100a00 */
[C---:B------:R-:W-:Y:S01]  /*3b20*/  IMAD.WIDE.U32 R24, R3.reuse, 0x4, R10 ;  /* 0x0000000403187825 */ /* 0x040fe200078e000a */
[----:B------:R-:W-:Y:S03]  /*3b30*/  STL.64 [R1+0x78], R16 ;  /* 0x0000781001007387 */ /* 0x000fe60000100a00 */
[----:B0-----:R-:W-:-:S04]  /*3b40*/  IMAD.WIDE.U32 R20, R3, 0x4, R12 ;  /* 0x0000000403147825 */ /* 0x001fc800078e000c */
[C---:B------:R-:W-:Y:S01]  /*3b50*/  IMAD.WIDE.U32 R10, R3.reuse, 0x4, R8 ;  /* 0x00000004030a7825 */ /* 0x040fe200078e0008 */
[----:B------:R-:W-:Y:S04]  /*3b60*/  STL.64 [R1+0x70], R20 ;  /* 0x0000701401007387 */ /* 0x000fe80000100a00 */
[----:B------:R0:W-:Y:S04]  /*3b70*/  STL.64 [R1+0x68], R24 ;  /* 0x0000681801007387 */ /* 0x0001e80000100a00 */
[----:B------:R-:W-:Y:S01]  /*3b80*/  STL.64 [R1+0x60], R10 ;  /* 0x0000600a01007387 */ /* 0x000fe20000100a00 */
[----:B0-----:R-:W-:Y:S01]  /*3b90*/  IMAD.WIDE.U32 R24, R3, 0x4, R6 ;  /* 0x0000000403187825 */ /* 0x001fe200078e0006 */
[----:B------:R-:W-:-:S04]  /*3ba0*/  UIADD3.64 UR16, UR8, 0x100, URZ ;  /* 0x0000010008107897 */ /* 0x000fc8000fffe03f */
[----:B------:R0:W-:Y:S01]  /*3bb0*/  STL.64 [R1+0x58], R24 ;  /* 0x0000581801007387 */ /* 0x0001e20000100a00 */
[----:B------:R-:W-:Y:S02]  /*3bc0*/  WARPGROUP.DEPBAR.LE gsb0, 0x0 ;  /* 0x00008000000079c5 */ /* 0x000fe40000010000 */
[----:B------:R-:W-:Y:S01]  /*3bd0*/  MOV R14, R67 ;  /* 0x00000043000e7202 */ /* 0x000fe20000000f00 */
[----:B------:R-:W-:Y:S01]  /*3be0*/  IMAD.MOV.U32 R15, RZ, RZ, R68 ;  /* 0x000000ffff0f7224 */ /* 0x000fe200078e0044 */
[----:B------:R-:W-:Y:S01]  /*3bf0*/  MOV R18, R71 ;  /* 0x0000004700127202 */ /* 0x000fe20000000f00 */
[----:B------:R-:W-:Y:S01]  /*3c00*/  IMAD.MOV.U32 R16, RZ, RZ, R69 ;  /* 0x000000ffff107224 */ /* 0x000fe200078e0045 */
[----:B------:R-:W-:Y:S01]  /*3c10*/  MOV R20, R75 ;  /* 0x0000004b00147202 */ /* 0x000fe20000000f00 */
[----:B0-----:R-:W-:Y:S01]  /*3c20*/  IMAD.WIDE.U32 R24, R3, 0x4, R4 ;  /* 0x0000000403187825 */ /* 0x001fe200078e0004 */
[----:B------:R-:W-:Y:S02]  /*3c30*/  MOV R8, R79 ;  /* 0x0000004f00087202 */ /* 0x000fe40000000f00 */
[----:B------:R-:W-:Y:S01]  /*3c40*/  MOV R6, R83 ;  /* 0x0000005300067202 */ /* 0x000fe20000000f00 */
[----:B------:R-:W-:Y:S01]  /*3c50*/  IMAD.MOV.U32 R17, RZ, RZ, R70 ;  /* 0x000000ffff117224 */ /* 0x000fe200078e0046 */
[----:B------:R0:W-:Y:S01]  /*3c60*/  STL.64 [R1+0x50], R24 ;  /* 0x0000501801007387 */ /* 0x0001e20000100a00 */
[----:B------:R-:W-:Y:S01]  /*3c70*/  IMAD.MOV.U32 R12, RZ, RZ, R72 ;  /* 0x000000ffff0c7224 */ /* 0x000fe200078e0048 */
[----:B------:R-:W-:Y:S01]  /*3c80*/  MOV R3, R87 ;  /* 0x0000005700037202 */ /* 0x000fe20000000f00 */
        /* <DEDUP_REMOVED lines=11> */
[----:B0-----:R-:W-:Y:S01]  /*3d40*/  WARPGROUP.ARRIVE ;  /* 0x00000000000079c5 */ /* 0x001fe20000000000 */
[----:B------:R-:W-:Y:S01]  /*3d50*/  UMOV UR18, UR10 ;  /* 0x0000000a00127c82 */ /* 0x000fe20008000000 */
[----:B------:R-:W-:-:S04]  /*3d60*/  UMOV UR19, UR11 ;  /* 0x0000000b00137c82 */ /* 0x000fc80008000000 */
[----:B------:R-:W-:Y:S03]  /*3d70*/  HGMMA.64x128x16.F32.BF16 R24, gdesc[UR16].tnspB, RZ, !UPT, gsb0 ;  /* 0x41e00000101879f0 */ /* 0x000fe6000c0018ff */
[----:B------:R-:W-:Y:S02]  /*3d80*/  WARPGROUP.DEPBAR.LE gsb0, 0x0 ;  /* 0x00008000000079c5 */ /* 0x000fe40000010000 */
[----:B------:R-:W-:Y:S06]  /*3d90*/  BAR.SYNC.DEFER_BLOCKING 0x0 ;  /* 0x0000000000007b1d */ /* 0x000fec0000010000 */
[----:B------:R0:W-:Y:S04]  /*3da0*/  STS.128 [R2+UR5+0x800], R4 ;  /* 0x0008000402007988 */ /* 0x0001e80008000c05 */
[----:B------:R1:W-:Y:S01]  /*3db0*/  STS.128 [R2+UR5], R8 ;  /* 0x0000000802007988 */ /* 0x0003e20008000c05 */
[----:B0-----:R-:W-:Y:S01]  /*3dc0*/  IMAD.MOV.U32 R4, RZ, RZ, R3 ;  /* 0x000000ffff047224 */ /* 0x001fe200078e0003 */
[----:B------:R-:W-:Y:S01]  /*3dd0*/  MOV R7, R14 ;  /* 0x0000000e00077202 */ /* 0x000fe20000000f00 */
[----:B------:R-:W-:-:S02]  /*3de0*/  IMAD.MOV.U32 R5, RZ, RZ, R12 ;  /* 0x000000ffff057224 */ /* 0x000fc400078e000c */
[----:B------:R-:W-:Y:S01]  /*3df0*/  IMAD.MOV.U32 R6, RZ, RZ, R13 ;  /* 0x000000ffff067224 */ /* 0x000fe200078e000d */
[----:B-1----:R-:W-:Y:S01]  /*3e00*/  MOV R11, R18 ;  /* 0x00000012000b7202 */ /* 0x002fe20000000f00 */
[----:B------:R-:W-:Y:S01]  /*3e10*/  IMAD.MOV.U32 R8, RZ, RZ, R15 ;  /* 0x000000ffff087224 */ /* 0x000fe200078e000f */
[----:B------:R-:W-:Y:S01]  /*3e20*/  LOP3.LUT R3, R2, 0x10, RZ, 0x3c, !PT ;  /* 0x0000001002037812 */ /* 0x000fe200078e3cff */
[----:B------:R-:W-:Y:S01]  /*3e30*/  IMAD.MOV.U32 R9, RZ, RZ, R16 ;  /* 0x000000ffff097224 */ /* 0x000fe200078e0010 */
[----:B------:R0:W-:Y:S01]  /*3e40*/  STS.128 [R2+UR5+0x1000], R4 ;  /* 0x0010000402007988 */ /* 0x0001e20008000c05 */
[----:B------:R-:W-:-:S05]  /*3e50*/  IMAD.MOV.U32 R10, RZ, RZ, R17 ;  /* 0x000000ffff0a7224 */ /* 0x000fca00078e0011 */
[----:B------:R-:W-:Y:S01]  /*3e60*/  STS.128 [R2+UR5+0x1800], R8 ;  /* 0x0018000802007988 */ /* 0x000fe20008000c05 */
[----:B0-----:R-:W-:Y:S01]  /*3e70*/  IMAD.MOV.U32 R4, RZ, RZ, R19 ;  /* 0x000000ffff047224 */ /* 0x001fe200078e0013 */
[----:B------:R-:W-:Y:S01]  /*3e80*/  MOV R7, R22 ;  /* 0x0000001600077202 */ /* 0x000fe20000000f00 */
[----:B------:R-:W-:Y:S02]  /*3e90*/  IMAD.MOV.U32 R5, RZ, RZ, R20 ;  /* 0x000000ffff057224 */ /* 0x000fe400078e0014 */
[----:B------:R-:W-:-:S05]  /*3ea0*/  IMAD.MOV.U32 R6, RZ, RZ, R21 ;  /* 0x000000ffff067224 */ /* 0x000fca00078e0015 */
[----:B------:R0:W-:Y:S02]  /*3eb0*/  STS.128 [R3+UR5], R4 ;  /* 0x0000000403007988 */ /* 0x0001e40008000c05 */
[----:B0-----:R-:W-:Y:S02]  /*3ec0*/  IMAD.MOV.U32 R5, RZ, RZ, R0 ;  /* 0x000000ffff057224 */ /* 0x001fe400078e0000 */
[----:B------:R-:W2:Y:S01]  /*3ed0*/  LDL.LU R0, [R1+0x250] ;  /* 0x0002500001007983 */ /* 0x000ea20000300800 */
[----:B------:R-:W-:Y:S01]  /*3ee0*/  IMAD.MOV.U32 R4, RZ, RZ, R23 ;  /* 0x000000ffff047224 */ /* 0x000fe200078e0017 */
[----:B------:R-:W-:Y:S01]  /*3ef0*/  MOV R7, R251 ;  /* 0x000000fb00077202 */ /* 0x000fe20000000f00 */
[----:B------:R-:W-:Y:S01]  /*3f00*/  IMAD.MOV.U32 R6, RZ, RZ, R252 ;  /* 0x000000ffff067224 */ /* 0x000fe200078e00fc */
[----:B------:R-:W-:Y:S01]  /*3f10*/  MOV R11, R220 ;  /* 0x000000dc000b7202 */ /* 0x000fe20000000f00 */
[----:B------:R-:W-:Y:S02]  /*3f20*/  IMAD.MOV.U32 R8, RZ, RZ, R250 ;  /* 0x000000ffff087224 */ /* 0x000fe400078e00fa */
        /* <DEDUP_REMOVED lines=8> */
[----:B------:R-:W-:Y:S01]  /*3fb0*/  STS.128 [R3+UR5+0x1800], R4 ;  /* 0x0018000403007988 */ /* 0x000fe20008000c05 */
[----:B------:R-:W-:Y:S01]  /*3fc0*/  BAR.SYNC.DEFER_BLOCKING 0x0 ;  /* 0x0000000000007b1d */ /* 0x000fe20000010000 */
[----:B------:R-:W-:Y:S01]  /*3fd0*/  IMAD.MOV.U32 R16, RZ, RZ, R152 ;  /* 0x000000ffff107224 */ /* 0x000fe200078e0098 */
[----:B------:R-:W-:Y:S01]  /*3fe0*/  MOV R17, R154 ;  /* 0x0000009a00117202 */ /* 0x000fe20000000f00 */
[----:B------:R-:W-:Y:S02]  /*3ff0*/  IMAD.MOV.U32 R18, RZ, RZ, R168 ;  /* 0x000000ffff127224 */ /* 0x000fe400078e00a8 */
[----:B------:R-:W-:Y:S01]  /*4000*/  IMAD.MOV.U32 R19, RZ, RZ, R170 ;  /* 0x000000ffff137224 */ /* 0x000fe200078e00aa */
[----:B------:R-:W-:Y:S01]  /*4010*/  MOV R20, R156 ;  /* 0x0000009c00147202 */ /* 0x000fe20000000f00 */
[----:B------:R-:W-:Y:S01]  /*4020*/  IMAD.MOV.U32 R21, RZ, RZ, R158 ;  /* 0x000000ffff157224 */ /* 0x000fe200078e009e */
[----:B------:R-:W-:Y:S01]  /*4030*/  MOV R23, R174 ;  /* 0x000000ae00177202 */ /* 0x000fe20000000f00 */
[----:B------:R-:W-:Y:S01]  /*4040*/  IMAD.MOV.U32 R22, RZ, RZ, R172 ;  /* 0x000000ffff167224 */ /* 0x000fe200078e00ac */
[----:B------:R-:W-:Y:S01]  /*4050*/  MOV R218, R176 ;  /* 0x000000b000da7202 */ /* 0x000fe20000000f00 */
[----:B------:R-:W-:-:S02]  /*4060*/  IMAD.MOV.U32 R216, RZ, RZ, R160 ;  /* 0x000000ffffd87224 */ /* 0x000fc400078e00a0 */
[----:B------:R-:W-:Y:S02]  /*4070*/  IMAD.MOV.U32 R217, RZ, RZ, R162 ;  /* 0x000000ffffd97224 */ /* 0x000fe400078e00a2 */
[----:B------:R-:W-:Y:S01]  /*4080*/  IMAD.MOV.U32 R219, RZ, RZ, R178 ;  /* 0x000000ffffdb7224 */ /* 0x000fe200078e00b2 */
[----:B------:R-:W-:Y:S01]  /*4090*/  MOV R178, R104 ;  /* 0x0000006800b27202 */ /* 0x000fe20000000f00 */
[----:B------:R-:W-:Y:S02]  /*40a0*/  IMAD.MOV.U32 R176, RZ, RZ, R88 ;  /* 0x000000ffffb07224 */ /* 0x000fe400078e0058 */
[----:B------:R-:W-:Y:S01]  /*40b0*/  IMAD.MOV.U32 R88, RZ, RZ, R89 ;  /* 0x000000ffff587224 */ /* 0x000fe200078e0059 */
[----:B------:R-:W-:Y:S01]  /*40c0*/  MOV R89, R91 ;  /* 0x0000005b00597202 */ /* 0x000fe20000000f00 */
[----:B------:R-:W-:Y:S01]  /*40d0*/  IMAD.MOV.U32 R91, RZ, RZ, R107 ;  /* 0x000000ffff5b7224 */ /* 0x000fe200078e006b */
[----:B--2---:R-:W0:Y:S04]  /*40e0*/  LDS.128 R12, [R0] ;  /* 0x00000000000c7984 */ /* 0x004e280000000c00 */
[----:B------:R-:W1:Y:S04]  /*40f0*/  LDS.128 R4, [R0+0x100] ;  /* 0x0001000000047984 */ /* 0x000e680000000c00 */
[----:B------:R-:W-:Y:S01]  /*4100*/  LDS.128 R8, [R0+0x300] ;  /* 0x0003000000087984 */ /* 0x000fe20000000c00 */
[----:B0-----:R-:W-:Y:S01]  /*4110*/  MOV R220, R14 ;  /* 0x0000000e00dc7202 */ /* 0x001fe20000000f00 */
[----:B------:R-:W-:-:S02]  /*4120*/  IMAD.MOV.U32 R251, RZ, RZ, R12 ;  /* 0x000000fffffb7224 */ /* 0x000fc400078e000c */
[----:B------:R-:W-:Y:S01]  /*4130*/  STL [R1+0x38], R15 ;  /* 0x0000380f01007387 */ /* 0x000fe20000100800 */
[----:B------:R-:W-:Y:S01]  /*4140*/  IMAD.MOV.U32 R250, RZ, RZ, R13 ;  /* 0x000000fffffa7224 */ /* 0x000fe200078e000d */
[----:B-1----:R-:W-:Y:S01]  /*4150*/  MOV R249, R6 ;  /* 0x0000000600f97202 */ /* 0x002fe20000000f00 */
[----:B------:R-:W-:Y:S01]  /*4160*/  IMAD.MOV.U32 R248, RZ, RZ, R4 ;  /* 0x000000fffff87224 */ /* 0x000fe200078e0004 */
[----:B------:R-:W-:Y:S04]  /*4170*/  STL [R1+0x30], R5 ;  /* 0x0000300501007387 */ /* 0x000fe80000100800 */
[----:B------:R-:W0:Y:S04]  /*4180*/  LDS.128 R12, [R0+0x200] ;  /* 0x00020000000c7984 */ /* 0x000e280000000c00 */
[----:B------:R-:W-:Y:S04]  /*4190*/  STL [R1+0x34], R7 ;  /* 0x0000340701007387 */ /* 0x000fe80000100800 */
[----:B------:R-:W1:Y:S04]  /*41a0*/  LDS.128 R4, [R0+0x400] ;  /* 0x0004000000047984 */ /* 0x000e680000000c00 */
[----:B0-----:R-:W-:Y:S04]  /*41b0*/  STL.64 [R1+0x20], R12 ;  /* 0x0000200c01007387 */ /* 0x001fe80000100a00 */
[----:B------:R-:W-:Y:S04]  /*41c0*/  STL.64 [R1+0x28], R14 ;  /* 0x0000280e01007387 */ /* 0x000fe80000100a00 */
[----:B-1----:R-:W-:Y:S01]  /*41d0*/  STL.64 [R1], R4 ;  /* 0x0000000401007387 */ /* 0x002fe20000100a00 */
[----:B------:R-:W-:-:S03]  /*41e0*/  IMAD.MOV.U32 R252, RZ, RZ, R7 ;  /* 0x000000fffffc7224 */ /* 0x000fc600078e0007 */
[----:B------:R-:W-:Y:S04]  /*41f0*/  STL.64 [R1+0x10], R8 ;  /* 0x0000100801007387 */ /* 0x000fe80000100a00 */
[----:B------:R-:W-:Y:S04]  /*4200*/  STL.64 [R1+0x18], R10 ;  /* 0x0000180a01007387 */ /* 0x000fe80000100a00 */
[----:B------:R-:W-:Y:S04]  /*4210*/  STL [R1+0x8], R6 ;  /* 0x0000080601007387 */ /* 0x000fe80000100800 */
[----:B------:R-:W-:Y:S04]  /*4220*/  LDS.128 R12, [R0+0x500] ;  /* 0x00050000000c7984 */ /* 0x000fe80000000c00 */
[----:B------:R-:W-:Y:S04]  /*4230*/  LDS.128 R8, [R0+0x600] ;  /* 0x0006000000087984 */ /* 0x000fe80000000c00 */
[----:B------:R-:W-:Y:S01]  /*4240*/  LDS.128 R4, [R0+0x700] ;  /* 0x0007000000047984 */ /* 0x000fe20000000c00 */
[----:B------:R-:W-:Y:S06]  /*4250*/  BAR.SYNC.DEFER_BLOCKING 0x0 ;  /* 0x0000000000007b1d */ /* 0x000fec0000010000 */
[----:B------:R0:W-:Y:S04]  /*4260*/  STS.128 [R2+UR5], R16 ;  /* 0x0000001002007988 */ /* 0x0001e80008000c05 */
[----:B------:R1:W-:Y:S01]  /*4270*/  STS.128 [R2+UR5+0x800], R20 ;  /* 0x0008001402007988 */ /* 0x0003e20008000c05 */
[----:B0-----:R-:W-:Y:S01]  /*4280*/  IMAD.MOV.U32 R16, RZ, RZ, R164 ;  /* 0x000000ffff107224 */ /* 0x001fe200078e00a4 */
[----:B------:R-:W-:Y:S01]  /*4290*/  MOV R17, R166 ;  /* 0x000000a600117202 */ /* 0x000fe20000000f00 */
[----:B------:R-:W-:-:S02]  /*42a0*/  IMAD.MOV.U32 R18, RZ, RZ, R180 ;  /* 0x000000ffff127224 */ /* 0x000fc400078e00b4 */
[----:B------:R-:W-:Y:S01]  /*42b0*/  IMAD.MOV.U32 R19, RZ, RZ, R182 ;  /* 0x000000ffff137224 */ /* 0x000fe200078e00b6 */
[----:B-1----:R-:W-:Y:S01]  /*42c0*/  MOV R22, R173 ;  /* 0x000000ad00167202 */ /* 0x002fe20000000f00 */
[----:B------:R-:W-:Y:S02]  /*42d0*/  IMAD.MOV.U32 R20, RZ, RZ, R157 ;  /* 0x000000ffff147224 */ /* 0x000fe400078e009d */
[----:B------:R-:W-:Y:S01]  /*42e0*/  IMAD.MOV.U32 R21, RZ, RZ, R159 ;  /* 0x000000ffff157224 */ /* 0x000fe200078e009f */
[----:B------:R0:W-:Y:S01]  /*42f0*/  STS.128 [R2+UR5+0x1800], R16 ;  /* 0x0018001002007988 */ /* 0x0001e20008000c05 */
[----:B------:R-:W-:-:S03]  /*4300*/  IMAD.MOV.U32 R23, RZ, RZ, R175 ;  /* 0x000000ffff177224 */ /* 0x000fc600078e00af */
[----:B------:R-:W-:Y:S04]  /*4310*/  STS.128 [R2+UR5+0x1000], R216 ;  /* 0x001000d802007988 */ /* 0x000fe80008000c05 */
[----:B------:R1:W-:Y:S01]  /*4320*/  STS.128 [R3+UR5+0x800], R20 ;  /* 0x0008001403007988 */ /* 0x0003e20008000c05 */
[----:B0-----:R-:W-:Y:S01]  /*4330*/  MOV R16, R153 ;  /* 0x0000009900107202 */ /* 0x001fe20000000f00 */
[----:B------:R-:W-:Y:S01]  /*4340*/  IMAD.MOV.U32 R17, RZ, RZ, R155 ;  /* 0x000000ffff117224 */ /* 0x000fe200078e009b */
[----:B------:R-:W-:Y:S01]  /*4350*/  MOV R19, R171 ;  /* 0x000000ab00137202 */ /* 0x000fe20000000f00 */
[----:B------:R-:W-:-:S05]  /*4360*/  IMAD.MOV.U32 R18, RZ, RZ, R169 ;  /* 0x000000ffff127224 */ /* 0x000fca00078e00a9 */
[----:B------:R0:W-:Y:S01]  /*4370*/  STS.128 [R3+UR5], R16 ;  /* 0x0000001003007988 */ /* 0x0001e20008000c05 */
[----:B-1----:R-:W-:Y:S01]  /*4380*/  MOV R20, R165 ;  /* 0x000000a500147202 */ /* 0x002fe20000000f00 */
[----:B------:R-:W-:Y:S01]  /*4390*/  IMAD.MOV.U32 R21, RZ, RZ, R167 ;  /* 0x000000ffff157224 */ /* 0x000fe200078e00a7 */
[----:B------:R-:W-:Y:S01]  /*43a0*/  MOV R23, R183 ;  /* 0x000000b700177202 */ /* 0x000fe20000000f00 */
        /* <DEDUP_REMOVED lines=8> */
[----:B------:R-:W-:Y:S02]  /*4430*/  IMAD.MOV.U32 R177, RZ, RZ, R90 ;  /* 0x000000ffffb17224 */ /* 0x000fe400078e005a */
[----:B------:R-:W-:-:S03]  /*4440*/  IMAD.MOV.U32 R179, RZ, RZ, R106 ;  /* 0x000000ffffb37224 */ /* 0x000fc600078e006a */
[----:B------:R-:W-:Y:S04]  /*4450*/  LDS.128 R172, [R0] ;  /* 0x0000000000ac7984 */ /* 0x000fe80000000c00 */
[----:B------:R-:W-:Y:S04]  /*4460*/  LDS.128 R168, [R0+0x100] ;  /* 0x0001000000a87984 */ /* 0x000fe80000000c00 */
[----:B------:R-:W-:Y:S04]  /*4470*/  LDS.128 R164, [R0+0x200] ;  /* 0x0002000000a47984 */ /* 0x000fe80000000c00 */
[----:B------:R-:W-:Y:S04]  /*4480*/  LDS.128 R160, [R0+0x300] ;  /* 0x0003000000a07984 */ /* 0x000fe80000000c00 */
[----:B------:R-:W-:Y:S04]  /*4490*/  LDS.128 R156, [R0+0x400] ;  /* 0x00040000009c7984 */ /* 0x000fe80000000c00 */
[----:B------:R-:W-:Y:S04]  /*44a0*/  LDS.128 R152, [R0+0x500] ;  /* 0x0005000000987984 */ /* 0x000fe80000000c00 */
[----:B------:R-:W-:Y:S04]  /*44b0*/  LDS.128 R20, [R0+0x600] ;  /* 0x0006000000147984 */ /* 0x000fe80000000c00 */
[----:B------:R-:W-:Y:S01]  /*44c0*/  LDS.128 R16, [R0+0x700] ;  /* 0x0007000000107984 */ /* 0x000fe20000000c00 */
[----:B------:R-:W-:Y:S01]  /*44d0*/  BAR.SYNC.DEFER_BLOCKING 0x0 ;  /* 0x0000000000007b1d */ /* 0x000fe20000010000 */
        /* <DEDUP_REMOVED lines=10> */
[----:B------:R-:W-:Y:S01]  /*4580*/  IMAD.MOV.U32 R92, RZ, RZ, R97 ;  /* 0x000000ffff5c7224 */ /* 0x000fe200078e0061 */
[----:B------:R-:W-:Y:S01]  /*4590*/  MOV R97, R103 ;  /* 0x0000006700617202 */ /* 0x000fe20000000f00 */
[----:B------:R0:W-:Y:S04]  /*45a0*/  STS.128 [R2+UR5], R176 ;  /* 0x000000b002007988 */ /* 0x0001e80008000c05 */
[----:B------:R-:W-:Y:S04]  /*45b0*/  STS.128 [R2+UR5+0x800], R180 ;  /* 0x000800b402007988 */ /* 0x000fe80008000c05 */
[----:B------:R-:W-:Y:S01]  /*45c0*/  STS.128 [R2+UR5+0x1000], R216 ;  /* 0x001000d802007988 */ /* 0x000fe20008000c05 */
[----:B0-----:R-:W-:Y:S01]  /*45d0*/  IMAD.MOV.U32 R176, RZ, RZ, R100 ;  /* 0x000000ffffb07224 */ /* 0x001fe200078e0064 */
[----:B------:R-:W-:Y:S01]  /*45e0*/  MOV R178, R116 ;  /* 0x0000007400b27202 */ /* 0x000fe20000000f00 */
[----:B------:R-:W-:-:S02]  /*45f0*/  IMAD.MOV.U32 R177, RZ, RZ, R102 ;  /* 0x000000ffffb17224 */ /* 0x000fc400078e0066 */
[----:B------:R-:W-:-:S05]  /*4600*/  IMAD.MOV.U32 R179, RZ, RZ, R118 ;  /* 0x000000ffffb37224 */ /* 0x000fca00078e0076 */
[----:B------:R-:W-:Y:S01]  /*4610*/  STS.128 [R2+UR5+0x1800], R176 ;  /* 0x001800b002007988 */ /* 0x000fe20008000c05 */
[----:B------:R-:W-:-:S03]  /*4620*/  IMAD.MOV.U32 R96, RZ, RZ, R101 ;  /* 0x000000ffff607224 */ /* 0x000fc600078e0065 */
[----:B------:R0:W-:Y:S01]  /*4630*/  STS.128 [R3+UR5], R88 ;  /* 0x0000005803007988 */ /* 0x0001e20008000c05 */
[----:B------:R-:W-:Y:S01]  /*4640*/  IMAD.MOV.U32 R98, RZ, RZ, R117 ;  /* 0x000000ffff627224 */ /* 0x000fe200078e0075 */
[----:B0-----:R-:W-:Y:S01]  /*4650*/  MOV R88, R93 ;  /* 0x0000005d00587202 */ /* 0x001fe20000000f00 */
[----:B------:R-:W-:Y:S01]  /*4660*/  IMAD.MOV.U32 R89, RZ, RZ, R95 ;  /* 0x000000ffff597224 */ /* 0x000fe200078e005f */
[----:B------:R-:W-:Y:S01]  /*4670*/  MOV R91, R111 ;  /* 0x0000006f005b7202 */ /* 0x000fe20000000f00 */
[----:B------:R-:W-:Y:S02]  /*4680*/  IMAD.MOV.U32 R93, RZ, RZ, R99 ;  /* 0x000000ffff5d7224 */ /* 0x000fe400078e0063 */
[----:B------:R-:W-:Y:S02]  /*4690*/  IMAD.MOV.U32 R90, RZ, RZ, R109 ;  /* 0x000000ffff5a7224 */ /* 0x000fe400078e006d */
[----:B------:R-:W-:Y:S02]  /*46a0*/  IMAD.MOV.U32 R95, RZ, RZ, R115 ;  /* 0x000000ffff5f7224 */ /* 0x000fe400078e0073 */
[----:B------:R-:W-:Y:S01]  /*46b0*/  IMAD.MOV.U32 R99, RZ, RZ, R119 ;  /* 0x000000ffff637224 */ /* 0x000fe200078e0077 */
[----:B------:R-:W-:Y:S04]  /*46c0*/  STS.128 [R3+UR5+0x800], R88 ;  /* 0x0008005803007988 */ /* 0x000fe80008000c05 */
[----:B------:R-:W-:Y:S04]  /*46d0*/  STS.128 [R3+UR5+0x1000], R92 ;  /* 0x0010005c03007988 */ /* 0x000fe80008000c05 */
[----:B------:R-:W-:Y:S01]  /*46e0*/  STS.128 [R3+UR5+0x1800], R96 ;  /* 0x0018006003007988 */ /* 0x000fe20008000c05 */
[----:B------:R-:W-:Y:S01]  /*46f0*/  BAR.SYNC.DEFER_BLOCKING 0x0 ;  /* 0x0000000000007b1d */ /* 0x000fe20000010000 */
[----:B------:R-:W-:Y:S01]  /*4700*/  MOV R176, R24 ;  /* 0x0000001800b07202 */ /* 0x000fe20000000f00 */
[----:B------:R-:W-:Y:S01]  /*4710*/  IMAD.MOV.U32 R177, RZ, RZ, R26 ;  /* 0x000000ffffb17224 */ /* 0x000fe200078e001a */
[----:B------:R-:W-:Y:S01]  /*4720*/  MOV R179, R42 ;  /* 0x0000002a00b37202 */ /* 0x000fe20000000f00 */
[----:B------:R-:W-:-:S02]  /*4730*/  IMAD.MOV.U32 R178, RZ, RZ, R40 ;  /* 0x000000ffffb27224 */ /* 0x000fc400078e0028 */
        /* <DEDUP_REMOVED lines=8> */
[----:B------:R-:W-:Y:S06]  /*47c0*/  BAR.SYNC.DEFER_BLOCKING 0x0 ;  /* 0x0000000000007b1d */ /* 0x000fec0000010000 */
[----:B------:R0:W-:Y:S02]  /*47d0*/  STS.128 [R2+UR5], R176 ;  /* 0x000000b002007988 */ /* 0x0001e40008000c05 */
[----:B0-----:R-:W-:Y:S01]  /*47e0*/  MOV R176, R36 ;  /* 0x0000002400b07202 */ /* 0x001fe20000000f00 */
[----:B------:R-:W-:Y:S01]  /*47f0*/  IMAD.MOV.U32 R177, RZ, RZ, R38 ;  /* 0x000000ffffb17224 */ /* 0x000fe200078e0026 */
[----:B------:R-:W-:Y:S01]  /*4800*/  MOV R179, R54 ;  /* 0x0000003600b37202 */ /* 0x000fe20000000f00 */
[----:B------:R-:W-:-:S05]  /*4810*/  IMAD.MOV.U32 R178, RZ, RZ, R52 ;  /* 0x000000ffffb27224 */ /* 0x000fca00078e0034 */
[----:B------:R0:W-:Y:S04]  /*4820*/  STS.128 [R2+UR5+0x1800], R176 ;  /* 0x001800b002007988 */ /* 0x0001e80008000c05 */
[----:B0-----:R-:W2:Y:S04]  /*4830*/  LDL.LU R176, [R1+0x3c] ;  /* 0x00003c0001b07983 */ /* 0x001ea80000300800 */
[----:B------:R-:W2:Y:S04]  /*4840*/  LDL.LU R177, [R1+0x40] ;  /* 0x0000400001b17983 */ /* 0x000ea80000300800 */
[----:B------:R-:W2:Y:S04]  /*4850*/  LDL.LU R178, [R1+0x48] ;  /* 0x0000480001b27983 */ /* 0x000ea80000300800 */
[----:B------:R-:W2:Y:S01]  /*4860*/  LDL.LU R179, [R1+0x4c] ;  /* 0x00004c0001b37983 */ /* 0x000ea20000300800 */
        /* <DEDUP_REMOVED lines=8> */
[----:B------:R-:W-:Y:S02]  /*48f0*/  IMAD.MOV.U32 R218, RZ, RZ, R48 ;  /* 0x000000ffffda7224 */ /* 0x000fe400078e0030 */
[----:B------:R-:W-:Y:S02]  /*4900*/  IMAD.MOV.U32 R219, RZ, RZ, R50 ;  /* 0x000000ffffdb7224 */ /* 0x000fe400078e0032 */
[----:B------:R-:W-:Y:S02]  /*4910*/  IMAD.MOV.U32 R25, RZ, RZ, R27 ;  /* 0x000000ffff197224 */ /* 0x000fe400078e001b */
[----:B------:R-:W-:Y:S01]  /*4920*/  IMAD.MOV.U32 R27, RZ, RZ, R43 ;  /* 0x000000ffff1b7224 */ /* 0x000fe200078e002b */
[----:B------:R-:W-:Y:S01]  /*4930*/  STS.128 [R2+UR5+0x800], R180 ;  /* 0x000800b402007988 */ /* 0x000fe20008000c05 */
[----:B------:R-:W-:-:S03]  /*4940*/  IMAD.MOV.U32 R36, RZ, RZ, R37 ;  /* 0x000000ffff247224 */ /* 0x000fc600078e0025 */
[----:B------:R-:W-:Y:S01]  /*4950*/  STS.128 [R2+UR5+0x1000], R216 ;  /* 0x001000d802007988 */ /* 0x000fe20008000c05 */
[----:B------:R-:W-:Y:S01]  /*4960*/  IMAD.MOV.U32 R37, RZ, RZ, R39 ;  /* 0x000000ffff257224 */ /* 0x000fe200078e0027 */
[----:B------:R-:W-:Y:S02]  /*4970*/  MOV R28, R33 ;  /* 0x00000021001c7202 */ /* 0x000fe40000000f00 */
[----:B------:R0:W-:Y:S01]  /*4980*/  STS.128 [R3+UR5], R24 ;  /* 0x0000001803007988 */ /* 0x0001e20008000c05 */
[----:B------:R-:W-:Y:S01]  /*4990*/  IMAD.MOV.U32 R30, RZ, RZ, R49 ;  /* 0x000000ffff1e7224 */ /* 0x000fe200078e0031 */
[----:B------:R-:W-:Y:S01]  /*49a0*/  MOV R38, R53 ;  /* 0x0000003500267202 */ /* 0x000fe20000000f00 */
[----:B------:R-:W-:-:S05]  /*49b0*/  IMAD.MOV.U32 R39, RZ, RZ, R55 ;  /* 0x000000ffff277224 */ /* 0x000fca00078e0037 */
[----:B------:R-:W-:Y:S01]  /*49c0*/  STS.128 [R3+UR5+0x1800], R36 ;  /* 0x0018002403007988 */ /* 0x000fe20008000c05 */
[----:B0-----:R-:W-:Y:S01]  /*49d0*/  IMAD.MOV.U32 R24, RZ, RZ, R29 ;  /* 0x000000ffff187224 */ /* 0x001fe200078e001d */
[----:B------:R-:W-:Y:S01]  /*49e0*/  MOV R25, R31 ;  /* 0x0000001f00197202 */ /* 0x000fe20000000f00 */
[----:B------:R-:W-:Y:S01]  /*49f0*/  IMAD.MOV.U32 R26, RZ, RZ, R45 ;  /* 0x000000ffff1a7224 */ /* 0x000fe200078e002d */
[----:B------:R-:W-:Y:S01]  /*4a00*/  MOV R31, R51 ;  /* 0x00000033001f7202 */ /* 0x000fe20000000f00 */
[----:B------:R-:W-:Y:S02]  /*4a10*/  IMAD.MOV.U32 R27, RZ, RZ, R47 ;  /* 0x000000ffff1b7224 */ /* 0x000fe400078e002f */
[----:B------:R-:W-:-:S03]  /*4a20*/  IMAD.MOV.U32 R29, RZ, RZ, R35 ;  /* 0x000000ffff1d7224 */ /* 0x000fc600078e0023 */
[----:B------:R-:W-:Y:S04]  /*4a30*/  STS.128 [R3+UR5+0x800], R24 ;  /* 0x0008001803007988 */ /* 0x000fe80008000c05 */
[----:B------:R-:W-:Y:S01]  /*4a40*/  STS.128 [R3+UR5+0x1000], R28 ;  /* 0x0010001c03007988 */ /* 0x000fe20008000c05 */
[----:B------:R-:W-:Y:S06]  /*4a50*/  BAR.SYNC.DEFER_BLOCKING 0x0 ;  /* 0x0000000000007b1d */ /* 0x000fec0000010000 */
        /* <DEDUP_REMOVED lines=9> */
[----:B--2---:R0:W-:Y:S04]  /*4af0*/  STS.128 [R2+UR5], R176 ;  /* 0x000000b002007988 */ /* 0x0041e80008000c05 */
[----:B0-----:R-:W2:Y:S01]  /*4b00*/  LDL.LU R176, [R1+0x44] ;  /* 0x0000440001b07983 */ /* 0x001ea20000300800 */
[----:B------:R-:W-:Y:S01]  /*4b10*/  IMAD.MOV.U32 R177, RZ, RZ, R247 ;  /* 0x000000ffffb17224 */ /* 0x000fe200078e00f7 */
[----:B------:R-:W-:Y:S01]  /*4b20*/  MOV R178, R246 ;  /* 0x000000f600b27202 */ /* 0x000fe20000000f00 */
[----:B------:R-:W-:Y:S01]  /*4b30*/  IMAD.MOV.U32 R179, RZ, RZ, R245 ;  /* 0x000000ffffb37224 */ /* 0x000fe200078e00f5 */
[----:B------:R-:W-:Y:S01]  /*4b40*/  MOV R181, R243 ;  /* 0x000000f300b57202 */ /* 0x000fe20000000f00 */
[----:B------:R-:W-:-:S02]  /*4b50*/  IMAD.MOV.U32 R180, RZ, RZ, R244 ;  /* 0x000000ffffb47224 */ /* 0x000fc400078e00f4 */
[----:B------:R-:W-:Y:S02]  /*4b60*/  IMAD.MOV.U32 R182, RZ, RZ, R242 ;  /* 0x000000ffffb67224 */ /* 0x000fe400078e00f2 */
[----:B------:R-:W-:-:S05]  /*4b70*/  IMAD.MOV.U32 R183, RZ, RZ, R241 ;  /* 0x000000ffffb77224 */ /* 0x000fca00078e00f1 */
[----:B------:R0:W-:Y:S02]  /*4b80*/  STS.128 [R2+UR5+0x1000], R180 ;  /* 0x001000b402007988 */ /* 0x0001e40008000c05 */
[----:B0-----:R-:W-:Y:S01]  /*4b90*/  IMAD.MOV.U32 R180, RZ, RZ, R232 ;  /* 0x000000ffffb47224 */ /* 0x001fe200078e00e8 */
[----:B------:R-:W-:Y:S01]  /*4ba0*/  MOV R181, R231 ;  /* 0x000000e700b57202 */ /* 0x000fe20000000f00 */
[----:B------:R-:W-:Y:S02]  /*4bb0*/  IMAD.MOV.U32 R182, RZ, RZ, R230 ;  /* 0x000000ffffb67224 */ /* 0x000fe400078e00e6 */
[----:B------:R-:W-:Y:S02]  /*4bc0*/  IMAD.MOV.U32 R183, RZ, RZ, R229 ;  /* 0x000000ffffb77224 */ /* 0x000fe400078e00e5 */
[----:B------:R-:W-:Y:S02]  /*4bd0*/  IMAD.MOV.U32 R242, RZ, RZ, R200 ;  /* 0x000000fffff27224 */ /* 0x000fe400078e00c8 */
        /* <DEDUP_REMOVED lines=8> */
[----:B------:R-:W-:-:S02]  /*4c60*/  IMAD.MOV.U32 R204, RZ, RZ, R249 ;  /* 0x000000ffffcc7224 */ /* 0x000fc400078e00f9 */
[----:B------:R-:W-:Y:S01]  /*4c70*/  IMAD.MOV.U32 R206, RZ, RZ, R248 ;  /* 0x000000ffffce7224 */ /* 0x000fe200078e00f8 */
[----:B------:R-:W-:Y:S01]  /*4c80*/  MOV R248, R192 ;  /* 0x000000c000f87202 */ /* 0x000fe20000000f00 */
[----:B------:R-:W-:Y:S02]  /*4c90*/  IMAD.MOV.U32 R249, RZ, RZ, R194 ;  /* 0x000000fffff97224 */ /* 0x000fe400078e00c2 */
[----:B------:R-:W-:Y:S02]  /*4ca0*/  IMAD.MOV.U32 R250, RZ, RZ, R208 ;  /* 0x000000fffffa7224 */ /* 0x000fe400078e00d0 */
[----:B------:R-:W-:Y:S01]  /*4cb0*/  IMAD.MOV.U32 R186, RZ, RZ, R201 ;  /* 0x000000ffffba7224 */ /* 0x000fe200078e00c9 */
[----:B------:R-:W-:Y:S01]  /*4cc0*/  MOV R190, R209 ;  /* 0x000000d100be7202 */ /* 0x000fe20000000f00 */
[----:B------:R-:W-:Y:S01]  /*4cd0*/  IMAD.MOV.U32 R188, RZ, RZ, R193 ;  /* 0x000000ffffbc7224 */ /* 0x000fe200078e00c1 */
[----:B------:R-:W-:Y:S01]  /*4ce0*/  MOV R193, R199 ;  /* 0x000000c700c17202 */ /* 0x000fe20000000f00 */
[----:B------:R-:W-:-:S02]  /*4cf0*/  IMAD.MOV.U32 R192, RZ, RZ, R197 ;  /* 0x000000ffffc07224 */ /* 0x000fc400078e00c5 */
[----:B------:R-:W-:Y:S01]  /*4d00*/  IMAD.MOV.U32 R194, RZ, RZ, R213 ;  /* 0x000000ffffc27224 */ /* 0x000fe200078e00d5 */
[----:B--2---:R0:W-:Y:S02]  /*4d10*/  STS.128 [R2+UR5+0x800], R176 ;  /* 0x000800b002007988 */ /* 0x0041e40008000c05 */
[----:B0-----:R-:W-:Y:S01]  /*4d20*/  MOV R176, R240 ;  /* 0x000000f000b07202 */ /* 0x001fe20000000f00 */
[----:B------:R-:W-:Y:S01]  /*4d30*/  IMAD.MOV.U32 R177, RZ, RZ, R239 ;  /* 0x000000ffffb17224 */ /* 0x000fe200078e00ef */
[----:B------:R-:W-:Y:S01]  /*4d40*/  MOV R179, R237 ;  /* 0x000000ed00b37202 */ /* 0x000fe20000000f00 */
[----:B------:R-:W-:-:S05]  /*4d50*/  IMAD.MOV.U32 R178, RZ, RZ, R238 ;  /* 0x000000ffffb27224 */ /* 0x000fca00078e00ee */
[----:B------:R0:W-:Y:S04]  /*4d60*/  STS.128 [R2+UR5+0x1800], R176 ;  /* 0x001800b002007988 */ /* 0x0001e80008000c05 */
[----:B------:R1:W-:Y:S01]  /*4d70*/  STS.128 [R3+UR5+0x800], R180 ;  /* 0x000800b403007988 */ /* 0x0003e20008000c05 */
[----:B0-----:R-:W-:Y:S01]  /*4d80*/  IMAD.MOV.U32 R176, RZ, RZ, R236 ;  /* 0x000000ffffb07224 */ /* 0x001fe200078e00ec */
[----:B------:R-:W-:Y:S01]  /*4d90*/  MOV R178, R234 ;  /* 0x000000ea00b27202 */ /* 0x000fe20000000f00 */
[----:B------:R-:W-:Y:S02]  /*4da0*/  IMAD.MOV.U32 R177, RZ, RZ, R235 ;  /* 0x000000ffffb17224 */ /* 0x000fe400078e00eb */
[----:B------:R-:W-:Y:S01]  /*4db0*/  IMAD.MOV.U32 R179, RZ, RZ, R233 ;  /* 0x000000ffffb37224 */ /* 0x000fe200078e00e9 */
[----:B-1----:R-:W-:Y:S01]  /*4dc0*/  MOV R182, R222 ;  /* 0x000000de00b67202 */ /* 0x002fe20000000f00 */
[----:B------:R-:W-:-:S02]  /*4dd0*/  IMAD.MOV.U32 R180, RZ, RZ, R224 ;  /* 0x000000ffffb47224 */ /* 0x000fc400078e00e0 */
[----:B------:R-:W-:Y:S01]  /*4de0*/  IMAD.MOV.U32 R181, RZ, RZ, R223 ;  /* 0x000000ffffb57224 */ /* 0x000fe200078e00df */
[----:B------:R0:W-:Y:S01]  /*4df0*/  STS.128 [R3+UR5], R176 ;  /* 0x000000b003007988 */ /* 0x0001e20008000c05 */
[----:B------:R-:W-:-:S05]  /*4e00*/  IMAD.MOV.U32 R183, RZ, RZ, R221 ;  /* 0x000000ffffb77224 */ /* 0x000fca00078e00dd */
[----:B------:R-:W-:Y:S01]  /*4e10*/  STS.128 [R3+UR5+0x1800], R180 ;  /* 0x001800b403007988 */ /* 0x000fe20008000c05 */
[----:B0-----:R-:W-:Y:S01]  /*4e20*/  MOV R176, R228 ;  /* 0x000000e400b07202 */ /* 0x001fe20000000f00 */
[----:B------:R-:W-:Y:S01]  /*4e30*/  IMAD.MOV.U32 R177, RZ, RZ, R227 ;  /* 0x000000ffffb17224 */ /* 0x000fe200078e00e3 */
[----:B------:R-:W-:Y:S01]  /*4e40*/  MOV R179, R225 ;  /* 0x000000e100b37202 */ /* 0x000fe20000000f00 */
[----:B------:R-:W-:-:S05]  /*4e50*/  IMAD.MOV.U32 R178, RZ, RZ, R226 ;  /* 0x000000ffffb27224 */ /* 0x000fca00078e00e2 */
[----:B------:R-:W-:Y:S01]  /*4e60*/  STS.128 [R3+UR5+0x1000], R176 ;  /* 0x001000b003007988 */ /* 0x000fe20008000c05 */
[----:B------:R-:W-:Y:S01]  /*4e70*/  BAR.SYNC.DEFER_BLOCKING 0x0 ;  /* 0x0000000000007b1d */ /* 0x000fe20000010000 */
[----:B------:R-:W-:-:S05]  /*4e80*/  IMAD.MOV.U32 R240, RZ, RZ, R184 ;  /* 0x000000fffff07224 */ /* 0x000fca00078e00b8 */
[----:B------:R-:W0:Y:S04]  /*4e90*/  LDS.128 R236, [R0] ;  /* 0x0000000000ec7984 */ /* 0x000e280000000c00 */
[----:B------:R-:W1:Y:S04]  /*4ea0*/  LDS.128 R232, [R0+0x100] ;  /* 0x0001000000e87984 */ /* 0x000e680000000c00 */
[----:B------:R-:W2:Y:S04]  /*4eb0*/  LDS.128 R228, [R0+0x200] ;  /* 0x0002000000e47984 */ /* 0x000ea80000000c00 */
[----:B------:R-:W3:Y:S04]  /*4ec0*/  LDS.128 R224, [R0+0x300] ;  /* 0x0003000000e07984 */ /* 0x000ee80000000c00 */
[----:B------:R-:W4:Y:S04]  /*4ed0*/  LDS.128 R220, [R0+0x400] ;  /* 0x0004000000dc7984 */ /* 0x000f280000000c00 */
[----:B------:R-:W5:Y:S04]  /*4ee0*/  LDS.128 R216, [R0+0x500] ;  /* 0x0005000000d87984 */ /* 0x000f680000000c00 */
[----:B------:R-:W5:Y:S04]  /*4ef0*/  LDS.128 R180, [R0+0x600] ;  /* 0x0006000000b47984 */ /* 0x000f680000000c00 */
[----:B------:R-:W5:Y:S01]  /*4f00*/  LDS.128 R176, [R0+0x700] ;  /* 0x0007000000b07984 */ /* 0x000f620000000c00 */
[----:B------:R-:W-:Y:S01]  /*4f10*/  BAR.SYNC.DEFER_BLOCKING 0x0 ;  /* 0x0000000000007b1d */ /* 0x000fe20000010000 */
[----:B------:R-:W-:Y:S01]  /*4f20*/  IMAD.MOV.U32 R184, RZ, RZ, R185 ;  /* 0x000000ffffb87224 */ /* 0x000fe200078e00b9 */
[----:B------:R-:W-:Y:S01]  /*4f30*/  MOV R185, R187 ;  /* 0x000000bb00b97202 */ /* 0x000fe20000000f00 */
[----:B------:R-:W-:-:S03]  /*4f40*/  IMAD.MOV.U32 R187, RZ, RZ, R203 ;  /* 0x000000ffffbb7224 */ /* 0x000fc600078e00cb */
[----:B------:R0:W-:Y:S04]  /*4f50*/  STS.128 [R2+UR5+0x800], R244 ;  /* 0x000800f402007988 */ /* 0x0001e80008000c05 */
[----:B------:R1:W-:Y:S01]  /*4f60*/  STS.128 [R2+UR5], R240 ;  /* 0x000000f002007988 */ /* 0x0003e20008000c05 */
[----:B0-----:R-:W-:Y:S01]  /*4f70*/  IMAD.MOV.U32 R247, RZ, RZ, R251 ;  /* 0x000000fffff77224 */ /* 0x001fe200078e00fb */
[----:B------:R-:W-:Y:S01]  /*4f80*/  MOV R251, R210 ;  /* 0x000000d200fb7202 */ /* 0x000fe20000000f00 */
[----:B-1----:R-:W-:Y:S01]  /*4f90*/  IMAD.MOV.U32 R240, RZ, RZ, R196 ;  /* 0x000000fffff07224 */ /* 0x002fe200078e00c4 */
[----:B------:R-:W-:Y:S01]  /*4fa0*/  MOV R242, R212 ;  /* 0x000000d400f27202 */ /* 0x000fe20000000f00 */
[----:B------:R-:W-:Y:S02]  /*4fb0*/  IMAD.MOV.U32 R241, RZ, RZ, R198 ;  /* 0x000000fffff17224 */ /* 0x000fe400078e00c6 */
[----:B------:R-:W-:Y:S01]  /*4fc0*/  IMAD.MOV.U32 R243, RZ, RZ, R214 ;  /* 0x000000fffff37224 */ /* 0x000fe200078e00d6 */
[----:B------:R-:W-:Y:S04]  /*4fd0*/  STS.128 [R2+UR5+0x1000], R248 ;  /* 0x001000f802007988 */ /* 0x000fe80008000c05 */
[----:B------:R-:W-:Y:S04]  /*4fe0*/  STS.128 [R2+UR5+0x1800], R240 ;  /* 0x001800f002007988 */ /* 0x000fe80008000c05 */
[----:B------:R0:W-:Y:S02]  /*4ff0*/  STS.128 [R3+UR5], R184 ;  /* 0x000000b803007988 */ /* 0x0001e40008000c05 */
[----:B0-----:R-:W-:Y:S01]  /*5000*/  MOV R184, R189 ;  /* 0x000000bd00b87202 */ /* 0x001fe20000000f00 */
[----:B------:R-:W-:Y:S01]  /*5010*/  IMAD.MOV.U32 R185, RZ, RZ, R191 ;  /* 0x000000ffffb97224 */ /* 0x000fe200078e00bf */
[----:B------:R-:W-:Y:S01]  /*5020*/  MOV R187, R207 ;  /* 0x000000cf00bb7202 */ /* 0x000fe20000000f00 */
[----:B------:R-:W-:-:S02]  /*5030*/  IMAD.MOV.U32 R189, RZ, RZ, R195 ;  /* 0x000000ffffbd7224 */ /* 0x000fc400078e00c3 */
        /* <DEDUP_REMOVED lines=15> */
[----:B------:R-:W0:Y:S04]  /*5130*/  LDS.128 R212, [R0] ;  /* 0x0000000000d47984 */ /* 0x000e280000000c00 */
[----:B------:R-:W1:Y:S04]  /*5140*/  LDS.128 R208, [R0+0x100] ;  /* 0x0001000000d07984 */ /* 0x000e680000000c00 */
[----:B------:R-:W1:Y:S04]  /*5150*/  LDS.128 R204, [R0+0x200] ;  /* 0x0002000000cc7984 */ /* 0x000e680000000c00 */
[----:B------:R-:W1:Y:S04]  /*5160*/  LDS.128 R200, [R0+0x300] ;  /* 0x0003000000c87984 */ /* 0x000e680000000c00 */
[----:B------:R-:W1:Y:S04]  /*5170*/  LDS.128 R196, [R0+0x400] ;  /* 0x0004000000c47984 */ /* 0x000e680000000c00 */
[----:B------:R-:W1:Y:S04]  /*5180*/  LDS.128 R192, [R0+0x500] ;  /* 0x0005000000c07984 */ /* 0x000e680000000c00 */
[----:B------:R-:W1:Y:S04]  /*5190*/  LDS.128 R188, [R0+0x600] ;  /* 0x0006000000bc7984 */ /* 0x000e680000000c00 */
[----:B------:R-:W1:Y:S01]  /*51a0*/  LDS.128 R184, [R0+0x700] ;  /* 0x0007000000b87984 */ /* 0x000e620000000c00 */
[----:B------:R-:W-:Y:S01]  /*51b0*/  BAR.SYNC.DEFER_BLOCKING 0x0 ;  /* 0x0000000000007b1d */ /* 0x000fe20000010000 */
        /* <DEDUP_REMOVED lines=8> */
[----:B------:R-:W-:Y:S01]  /*5240*/  IMAD.MOV.U32 R244, RZ, RZ, R124 ;  /* 0x000000fffff47224 */ /* 0x000fe200078e007c */
[----:B------:R2:W-:Y:S04]  /*5250*/  STS.128 [R2+UR5+0x1000], R248 ;  /* 0x001000f802007988 */ /* 0x0005e80008000c05 */
[----:B------:R3:W-:Y:S01]  /*5260*/  STS.128 [R2+UR5], R240 ;  /* 0x000000f002007988 */ /* 0x0007e20008000c05 */
[----:B------:R-:W-:-:S03]  /*5270*/  IMAD.MOV.U32 R124, RZ, RZ, R129 ;  /* 0x000000ffff7c7224 */ /* 0x000fc600078e0081 */
[----:B------:R-:W-:Y:S01]  /*5280*/  STS.128 [R2+UR5+0x800], R244 ;  /* 0x000800f402007988 */ /* 0x000fe20008000c05 */
[----:B--2---:R-:W-:Y:S02]  /*5290*/  IMAD.MOV.U32 R250, RZ, RZ, R136 ;  /* 0x000000fffffa7224 */ /* 0x004fe400078e0088 */
[----:B------:R-:W-:Y:S01]  /*52a0*/  IMAD.MOV.U32 R136, RZ, RZ, R120 ;  /* 0x000000ffff887224 */ /* 0x000fe200078e0078 */
[----:B------:R-:W-:Y:S01]  /*52b0*/  MOV R120, R121 ;  /* 0x0000007900787202 */ /* 0x000fe20000000f00 */
[----:B---3--:R-:W-:Y:S01]  /*52c0*/  IMAD.MOV.U32 R240, RZ, RZ, R132 ;  /* 0x000000fffff07224 */ /* 0x008fe200078e0084 */
[----:B------:R-:W-:Y:S01]  /*52d0*/  MOV R251, R122 ;  /* 0x0000007a00fb7202 */ /* 0x000fe20000000f00 */
[----:B------:R-:W-:Y:S01]  /*52e0*/  IMAD.MOV.U32 R242, RZ, RZ, R148 ;  /* 0x000000fffff27224 */ /* 0x000fe200078e0094 */
[----:B------:R-:W-:Y:S01]  /*52f0*/  MOV R241, R134 ;  /* 0x0000008600f17202 */ /* 0x000fe20000000f00 */
[----:B------:R-:W-:Y:S02]  /*5300*/  IMAD.MOV.U32 R243, RZ, RZ, R150 ;  /* 0x000000fffff37224 */ /* 0x000fe400078e0096 */
[----:B------:R-:W-:Y:S01]  /*5310*/  IMAD.MOV.U32 R121, RZ, RZ, R123 ;  /* 0x000000ffff797224 */ /* 0x000fe200078e007b */
[----:B------:R-:W-:Y:S01]  /*5320*/  MOV R123, R139 ;  /* 0x0000008b007b7202 */ /* 0x000fe20000000f00 */
[----:B------:R-:W-:Y:S01]  /*5330*/  IMAD.MOV.U32 R122, RZ, RZ, R137 ;  /* 0x000000ffff7a7224 */ /* 0x000fe200078e0089 */
[----:B------:R-:W-:Y:S01]  /*5340*/  STS.128 [R2+UR5+0x1800], R240 ;  /* 0x001800f002007988 */ /* 0x000fe20008000c05 */
[----:B------:R-:W-:-:S03]  /*5350*/  IMAD.MOV.U32 R126, RZ, RZ, R145 ;  /* 0x000000ffff7e7224 */ /* 0x000fc600078e0091 */
[----:B------:R2:W-:Y:S01]  /*5360*/  STS.128 [R3+UR5], R120 ;  /* 0x0000007803007988 */ /* 0x0005e20008000c05 */
[----:B------:R-:W-:Y:S01]  /*5370*/  MOV R128, R133 ;  /* 0x0000008500807202 */ /* 0x000fe20000000f00 */
[----:B------:R-:W-:Y:S02]  /*5380*/  IMAD.MOV.U32 R129, RZ, RZ, R135 ;  /* 0x000000ffff817224 */ /* 0x000fe400078e0087 */
[----:B------:R-:W-:Y:S02]  /*5390*/  IMAD.MOV.U32 R130, RZ, RZ, R149 ;  /* 0x000000ffff827224 */ /* 0x000fe400078e0095 */
[----:B--2---:R-:W-:Y:S01]  /*53a0*/  IMAD.MOV.U32 R120, RZ, RZ, R125 ;  /* 0x000000ffff787224 */ /* 0x004fe200078e007d */
[----:B------:R-:W-:Y:S01]  /*53b0*/  MOV R125, R131 ;  /* 0x00000083007d7202 */ /* 0x000fe20000000f00 */
[----:B------:R-:W-:Y:S01]  /*53c0*/  IMAD.MOV.U32 R121, RZ, RZ, R127 ;  /* 0x000000ffff797224 */ /* 0x000fe200078e007f */
[----:B------:R-:W-:Y:S01]  /*53d0*/  MOV R122, R141 ;  /* 0x0000008d007a7202 */ /* 0x000fe20000000f00 */
[----:B------:R-:W-:Y:S01]  /*53e0*/  IMAD.MOV.U32 R123, RZ, RZ, R143 ;  /* 0x000000ffff7b7224 */ /* 0x000fe200078e008f */
[----:B------:R-:W-:Y:S01]  /*53f0*/  MOV R131, R151 ;  /* 0x0000009700837202 */ /* 0x000fe20000000f00 */
[----:B------:R-:W-:-:S03]  /*5400*/  IMAD.MOV.U32 R127, RZ, RZ, R147 ;  /* 0x000000ffff7f7224 */ /* 0x000fc600078e0093 */
[----:B------:R-:W-:Y:S04]  /*5410*/  STS.128 [R3+UR5+0x800], R120 ;  /* 0x0008007803007988 */ /* 0x000fe80008000c05 */
[----:B------:R-:W-:Y:S04]  /*5420*/  STS.128 [R3+UR5+0x1000], R124 ;  /* 0x0010007c03007988 */ /* 0x000fe80008000c05 */
[----:B------:R-:W-:Y:S01]  /*5430*/  STS.128 [R3+UR5+0x1800], R128 ;  /* 0x0018008003007988 */ /* 0x000fe20008000c05 */
[----:B------:R-:W-:Y:S01]  /*5440*/  BAR.SYNC.DEFER_BLOCKING 0x0 ;  /* 0x0000000000007b1d */ /* 0x000fe20000010000 */
[----:B------:R-:W-:Y:S01]  /*5450*/  IMAD.MOV.U32 R240, RZ, RZ, R56 ;  /* 0x000000fffff07224 */ /* 0x000fe200078e0038 */
[----:B------:R-:W-:Y:S01]  /*5460*/  MOV R241, R58 ;  /* 0x0000003a00f17202 */ /* 0x000fe20000000f00 */
[----:B------:R-:W-:Y:S01]  /*5470*/  IMAD.MOV.U32 R242, RZ, RZ, R72 ;  /* 0x000000fffff27224 */ /* 0x000fe200078e0048 */
[----:B------:R-:W-:Y:S01]  /*5480*/  MOV R72, R136 ;  /* 0x0000008800487202 */ /* 0x000fe20000000f00 */
[----:B------:R-:W-:-:S02]  /*5490*/  IMAD.MOV.U32 R56, RZ, RZ, R140 ;  /* 0x000000ffff387224 */ /* 0x000fc400078e008c */
[----:B------:R-:W-:Y:S01]  /*54a0*/  IMAD.MOV.U32 R58, RZ, RZ, R138 ;  /* 0x000000ffff3a7224 */ /* 0x000fe200078e008a */
[----:B------:R-:W2:Y:S04]  /*54b0*/  LDS.128 R148, [R0] ;  /* 0x0000000000947984 */ /* 0x000ea80000000c00 */
[----:B------:R-:W3:Y:S04]  /*54c0*/  LDS.128 R144, [R0+0x100] ;  /* 0x0001000000907984 */ /* 0x000ee80000000c00 */
[----:B------:R-:W3:Y:S04]  /*54d0*/  LDS.128 R140, [R0+0x200] ;  /* 0x00020000008c7984 */ /* 0x000ee80000000c00 */
[----:B------:R-:W3:Y:S04]  /*54e0*/  LDS.128 R136, [R0+0x300] ;  /* 0x0003000000887984 */ /* 0x000ee80000000c00 */
[----:B------:R-:W3:Y:S04]  /*54f0*/  LDS.128 R124, [R0+0x400] ;  /* 0x00040000007c7984 */ /* 0x000ee80000000c00 */
[----:B------:R-:W3:Y:S04]  /*5500*/  LDS.128 R120, [R0+0x500] ;  /* 0x0005000000787984 */ /* 0x000ee80000000c00 */
[----:B------:R-:W3:Y:S04]  /*5510*/  LDS.128 R132, [R0+0x600] ;  /* 0x0006000000847984 */ /* 0x000ee80000000c00 */
[----:B------:R-:W3:Y:S01]  /*5520*/  LDS.128 R128, [R0+0x700] ;  /* 0x0007000000807984 */ /* 0x000ee20000000c00 */
[----:B------:R-:W-:Y:S01]  /*5530*/  IMAD.MOV.U32 R244, RZ, RZ, R60 ;  /* 0x000000fffff47224 */ /* 0x000fe200078e003c */
[----:B------:R-:W-:Y:S01]  /*5540*/  MOV R245, R62 ;  /* 0x0000003e00f57202 */ /* 0x000fe20000000f00 */
[----:B------:R-:W-:-:S02]  /*5550*/  IMAD.MOV.U32 R246, RZ, RZ, R76 ;  /* 0x000000fffff67224 */ /* 0x000fc400078e004c */
[----:B------:R-:W-:Y:S01]  /*5560*/  IMAD.MOV.U32 R247, RZ, RZ, R78 ;  /* 0x000000fffff77224 */ /* 0x000fe200078e004e */
[----:B------:R-:W-:Y:S01]  /*5570*/  BAR.SYNC.DEFER_BLOCKING 0x0 ;  /* 0x0000000000007b1d */ /* 0x000fe20000010000 */
[----:B------:R-:W-:-:S05]  /*5580*/  IMAD.MOV.U32 R243, RZ, RZ, R74 ;  /* 0x000000fffff37224 */ /* 0x000fca00078e004a */
[----:B------:R-:W4:Y:S04]  /*5590*/  LDL.LU R74, [R1+0x34] ;  /* 0x00003400014a7983 */ /* 0x000f280000300800 */
[----:B------:R-:W5:Y:S04]  /*55a0*/  LDL.LU R76, [R1+0x38] ;  /* 0x00003800014c7983 */ /* 0x000f680000300800 */
[----:B------:R0:W-:Y:S04]  /*55b0*/  STS.128 [R2+UR5+0x800], R244 ;  /* 0x000800f402007988 */ /* 0x0001e80008000c05 */
[----:B0-----:R-:W2:Y:S04]  /*55c0*/  LDL.LU.64 R244, [R1+0x220] ;  /* 0x0002200001f47983 */ /* 0x001ea80000300a00 */
[----:B------:R-:W3:Y:S01]  /*55d0*/  LDL.LU.64 R246, [R1+0x248] ;  /* 0x0002480001f67983 */ /* 0x000ee20000300a00 */
[----:B------:R-:W-:-:S02]  /*55e0*/  MOV R78, R250 ;  /* 0x000000fa004e7202 */ /* 0x000fc40000000f00 */
[----:B------:R-:W-:Y:S01]  /*55f0*/  MOV R250, R80 ;  /* 0x0000005000fa7202 */ /* 0x000fe20000000f00 */
[----:B------:R0:W-:Y:S01]  /*5600*/  STS.128 [R2+UR5], R240 ;  /* 0x000000f002007988 */ /* 0x0001e20008000c05 */
[----:B------:R-:W-:Y:S02]  /*5610*/  IMAD.MOV.U32 R80, RZ, RZ, R251 ;  /* 0x000000ffff507224 */ /* 0x000fe400078e00fb */
[----:B------:R-:W-:Y:S01]  /*5620*/  IMAD.MOV.U32 R251, RZ, RZ, R82 ;  /* 0x000000fffffb7224 */ /* 0x000fe200078e0052 */
[----:B------:R-:W-:Y:S01]  /*5630*/  MOV R82, R72 ;  /* 0x0000004800527202 */ /* 0x000fe20000000f00 */
[----:B------:R-:W-:Y:S02]  /*5640*/  IMAD.MOV.U32 R248, RZ, RZ, R64 ;  /* 0x000000fffff87224 */ /* 0x000fe400078e0040 */
[----:B------:R-:W-:Y:S02]  /*5650*/  IMAD.MOV.U32 R249, RZ, RZ, R66 ;  /* 0x000000fffff97224 */ /* 0x000fe400078e0042 */
[----:B------:R-:W-:Y:S01]  /*5660*/  IMAD.MOV.U32 R72, RZ, RZ, R58 ;  /* 0x000000ffff487224 */ /* 0x000fe200078e003a */
[----:B------:R-:W-:Y:S01]  /*5670*/  MOV R58, R73 ;  /* 0x00000049003a7202 */ /* 0x000fe20000000f00 */
[----:B0-----:R-:W-:Y:S01]  /*5680*/  IMAD.MOV.U32 R240, RZ, RZ, R68 ;  /* 0x000000fffff07224 */ /* 0x001fe200078e0044 */
[----:B------:R-:W-:Y:S01]  /*5690*/  MOV R68, R56 ;  /* 0x0000003800447202 */ /* 0x000fe20000000f00 */
[----:B------:R-:W-:Y:S01]  /*56a0*/  IMAD.MOV.U32 R56, RZ, RZ, R57 ;  /* 0x000000ffff387224 */ /* 0x000fe200078e0039 */
[----:B------:R-:W-:Y:S01]  /*56b0*/  MOV R243, R86 ;  /* 0x0000005600f37202 */ /* 0x000fe20000000f00 */
[----:B------:R-:W-:-:S02]  /*56c0*/  IMAD.MOV.U32 R241, RZ, RZ, R70 ;  /* 0x000000fffff17224 */ /* 0x000fc400078e0046 */
[----:B------:R-:W-:Y:S02]  /*56d0*/  IMAD.MOV.U32 R242, RZ, RZ, R84 ;  /* 0x000000fffff27224 */ /* 0x000fe400078e0054 */
[----:B------:R-:W-:Y:S02]  /*56e0*/  IMAD.MOV.U32 R57, RZ, RZ, R59 ;  /* 0x000000ffff397224 */ /* 0x000fe400078e003b */
[----:B------:R-:W-:Y:S01]  /*56f0*/  IMAD.MOV.U32 R59, RZ, RZ, R75 ;  /* 0x000000ffff3b7224 */ /* 0x000fe200078e004b */
[----:B------:R0:W-:Y:S01]  /*5700*/  STS.128 [R2+UR5+0x1000], R248 ;  /* 0x001000f802007988 */ /* 0x0001e20008000c05 */
[----:B------:R-:W-:-:S03]  /*5710*/  MOV R60, R65 ;  /* 0x00000041003c7202 */ /* 0x000fc60000000f00 */
[----:B------:R-:W-:Y:S01]  /*5720*/  STS.128 [R2+UR5+0x1800], R240 ;  /* 0x001800f002007988 */ /* 0x000fe20008000c05 */
[----:B------:R-:W-:-:S03]  /*5730*/  IMAD.MOV.U32 R62, RZ, RZ, R81 ;  /* 0x000000ffff3e7224 */ /* 0x000fc600078e0051 */
[----:B------:R1:W-:Y:S01]  /*5740*/  STS.128 [R3+UR5], R56 ;  /* 0x0000003803007988 */ /* 0x0003e20008000c05 */
[----:B------:R-:W-:Y:S01]  /*5750*/  IMAD.MOV.U32 R64, RZ, RZ, R69 ;  /* 0x000000ffff407224 */ /* 0x000fe200078e0045 */
[----:B------:R-:W-:Y:S01]  /*5760*/  MOV R66, R85 ;  /* 0x0000005500427202 */ /* 0x000fe20000000f00 */
[----:B------:R-:W-:Y:S01]  /*5770*/  IMAD.MOV.U32 R65, RZ, RZ, R71 ;  /* 0x000000ffff417224 */ /* 0x000fe200078e0047 */
[----:B0-----:R-:W4:Y:S04]  /*5780*/  LDL.LU.64 R248, [R1+0x230] ;  /* 0x0002300001f87983 */ /* 0x001f280000300a00 */
[----:B------:R-:W2:Y:S01]  /*5790*/  LDL.LU.64 R250, [R1+0x228] ;  /* 0x0002280001fa7983 */ /* 0x000ea20000300a00 */
[----:B-1----:R-:W-:Y:S01]  /*57a0*/  IMAD.MOV.U32 R56, RZ, RZ, R61 ;  /* 0x000000ffff387224 */ /* 0x002fe200078e003d */
[----:B------:R-:W-:Y:S01]  /*57b0*/  MOV R57, R63 ;  /* 0x0000003f00397202 */ /* 0x000fe20000000f00 */
[----:B------:R-:W-:Y:S01]  /*57c0*/  IMAD.MOV.U32 R61, RZ, RZ, R67 ;  /* 0x000000ffff3d7224 */ /* 0x000fe200078e0043 */
[----:B------:R-:W-:Y:S01]  /*57d0*/  MOV R63, R83 ;  /* 0x00000053003f7202 */ /* 0x000fe20000000f00 */
[----:B------:R-:W-:Y:S01]  /*57e0*/  IMAD.MOV.U32 R58, RZ, RZ, R77 ;  /* 0x000000ffff3a7224 */ /* 0x000fe200078e004d */
[----:B------:R-:W5:Y:S01]  /*57f0*/  LDL.LU.64 R240, [R1+0x240] ;  /* 0x0002400001f07983 */ /* 0x000f620000300a00 */
[----:B------:R-:W-:-:S02]  /*5800*/  IMAD.MOV.U32 R59, RZ, RZ, R79 ;  /* 0x000000ffff3b7224 */ /* 0x000fc400078e004f */
[----:B------:R-:W-:Y:S01]  /*5810*/  IMAD.MOV.U32 R67, RZ, RZ, R87 ;  /* 0x000000ffff437224 */ /* 0x000fe200078e0057 */
[----:B------:R-:W-:Y:S04]  /*5820*/  STS.128 [R3+UR5+0x1000], R60 ;  /* 0x0010003c03007988 */ /* 0x000fe80008000c05 */
[----:B------:R-:W-:Y:S04]  /*5830*/  STS.128 [R3+UR5+0x800], R56 ;  /* 0x0008003803007988 */ /* 0x000fe80008000c05 */
[----:B------:R-:W-:Y:S01]  /*5840*/  STS.128 [R3+UR5+0x1800], R64 ;  /* 0x0018004003007988 */ /* 0x000fe20008000c05 */
[----:B------:R-:W-:Y:S06]  /*5850*/  BAR.SYNC.DEFER_BLOCKING 0x0 ;  /* 0x0000000000007b1d */ /* 0x000fec0000010000 */
[----:B------:R-:W4:Y:S04]  /*5860*/  LDL.LU.64 R242, [R1+0x238] ;  /* 0x0002380001f27983 */ /* 0x000f280000300a00 */
[----:B------:R-:W2:Y:S04]  /*5870*/  LDL.LU R2, [R1+0x28] ;  /* 0x0000280001027983 */ /* 0x000ea80000300800 */
[----:B------:R-:W2:Y:S04]  /*5880*/  LDL.LU R75, [R1+0x20] ;  /* 0x00002000014b7983 */ /* 0x000ea80000300800 */
[----:B------:R-:W2:Y:S04]  /*5890*/  LDL.LU R77, [R1+0x30] ;  /* 0x00003000014d7983 */ /* 0x000ea80000300800 */
[----:B------:R-:W2:Y:S04]  /*58a0*/  LDL.LU R86, [R1+0x10] ;  /* 0x0000100001567983 */ /* 0x000ea80000300800 */
[----:B------:R-:W2:Y:S04]  /*58b0*/  LDL.LU R84, [R1+0x18] ;  /* 0x0000180001547983 */ /* 0x000ea80000300800 */
[----:B------:R-:W2:Y:S04]  /*58c0*/  LDL.LU R70, [R1+0x24] ;  /* 0x0000240001467983 */ /* 0x000ea80000300800 */
[----:B------:R-:W-:Y:S04]  /*58d0*/  LDS.128 R56, [R0+0x500] ;  /* 0x0005000000387984 */ /* 0x000fe80000000c00 */
[----:B------:R-:W-:Y:S04]  /*58e0*/  LDS.128 R60, [R0+0x600] ;  /* 0x00060000003c7984 */ /* 0x000fe80000000c00 */
[----:B------:R-:W-:Y:S04]  /*58f0*/  LDS.128 R64, [R0+0x700] ;  /* 0x0007000000407984 */ /* 0x000fe80000000c00 */
[----:B---3--:R0:W-:Y:S04]  /*5900*/  STG.E desc[UR20][R246.64], R68 ;  /* 0x00000044f6007986 */ /* 0x0081e8000c101914 */
[----:B------:R-:W-:Y:S04]  /*5910*/  STG.E desc[UR20][R246.64+0x80], R72 ;  /* 0x00008048f6007986 */ /* 0x000fe8000c101914 */
[----:B------:R-:W-:Y:S04]  /*5920*/  STG.E desc[UR20][R246.64+0x100], R236 ;  /* 0x000100ecf6007986 */ /* 0x000fe8000c101914 */
[----:B------:R1:W-:Y:S04]  /*5930*/  STG.E desc[UR20][R246.64+0x180], R238 ;  /* 0x000180eef6007986 */ /* 0x0003e8000c101914 */
[----:B0-----:R-:W3:Y:S04]  /*5940*/  LDL.LU R68, [R1+0x2c] ;  /* 0x00002c0001447983 */ /* 0x001ee80000300800 */
[----:B-1----:R-:W3:Y:S04]  /*5950*/  LDL.LU.64 R246, [R1+0x218] ;  /* 0x0002180001f67983 */ /* 0x002ee80000300a00 */
[----:B------:R-:W3:Y:S04]  /*5960*/  LDL.LU.64 R72, [R1+0x210] ;  /* 0x0002100001487983 */ /* 0x000ee80000300a00 */
[----:B-----5:R0:W-:Y:S04]  /*5970*/  STG.E desc[UR20][R240.64], R82 ;  /* 0x00000052f0007986 */ /* 0x0201e8000c101914 */
[----:B------:R1:W-:Y:S04]  /*5980*/  STG.E desc[UR20][R240.64+0x80], R80 ;  /* 0x00008050f0007986 */ /* 0x0003e8000c101914 */
[----:B------:R-:W-:Y:S04]  /*5990*/  STG.E desc[UR20][R240.64+0x100], R232 ;  /* 0x000100e8f0007986 */ /* 0x000fe8000c101914 */
[----:B0-----:R-:W5:Y:S04]  /*59a0*/  LDL.LU R82, [R1+0x14] ;  /* 0x0000140001527983 */ /* 0x001f680000300800 */
[----:B-1----:R-:W5:Y:S04]  /*59b0*/  LDL.LU R80, [R1+0x1c] ;  /* 0x00001c0001507983 */ /* 0x002f680000300800 */
[----:B------:R0:W-:Y:S04]  /*59c0*/  STG.E desc[UR20][R240.64+0x180], R234 ;  /* 0x000180eaf0007986 */ /* 0x0001e8000c101914 */
[----:B----4-:R1:W-:Y:S04]  /*59d0*/  STG.E desc[UR20][R242.64], R78 ;  /* 0x0000004ef2007986 */ /* 0x0103e8000c101914 */
[----:B------:R4:W-:Y:S04]  /*59e0*/  STG.E desc[UR20][R242.64+0x80], R76 ;  /* 0x0000804cf2007986 */ /* 0x0009e8000c101914 */
[----:B0-----:R-:W5:Y:S04]  /*59f0*/  LDL.LU.64 R240, [R1+0x208] ;  /* 0x0002080001f07983 */ /* 0x001f680000300a00 */
[----:B-1----:R-:W5:Y:S04]  /*5a00*/  LDL.LU R78, [R1] ;  /* 0x00000000014e7983 */ /* 0x002f680000300800 */
[----:B----4-:R-:W4:Y:S04]  /*5a10*/  LDL.LU R76, [R1+0x8] ;  /* 0x00000800014c7983 */ /* 0x010f280000300800 */
[----:B------:R-:W-:Y:S04]  /*5a20*/  STG.E desc[UR20][R242.64+0x100], R237 ;  /* 0x000100edf2007986 */ /* 0x000fe8000c101914 */
[----:B------:R0:W-:Y:S04]  /*5a30*/  STG.E desc[UR20][R242.64+0x180], R239 ;  /* 0x000180eff2007986 */ /* 0x0001e8000c101914 */
[----:B--2---:R-:W-:Y:S04]  /*5a40*/  STG.E desc[UR20][R248.64], R77 ;  /* 0x0000004df8007986 */ /* 0x004fe8000c101914 */
[----:B------:R1:W-:Y:S04]  /*5a50*/  STG.E desc[UR20][R248.64+0x80], R74 ;  /* 0x0000804af8007986 */ /* 0x0003e8000c101914 */
[----:B0-----:R-:W2:Y:S04]  /*5a60*/  LDL.LU.64 R242, [R1+0x200] ;  /* 0x0002000001f27983 */ /* 0x001ea80000300a00 */
[----:B------:R-:W-:Y:S04]  /*5a70*/  STG.E desc[UR20][R248.64+0x100], R233 ;  /* 0x000100e9f8007986 */ /* 0x000fe8000c101914 */
[----:B------:R0:W-:Y:S04]  /*5a80*/  STG.E desc[UR20][R248.64+0x180], R235 ;  /* 0x000180ebf8007986 */ /* 0x0001e8000c101914 */
[----:B-1----:R-:W2:Y:S04]  /*5a90*/  LDL.LU R74, [R1+0x4] ;  /* 0x00000400014a7983 */ /* 0x002ea80000300800 */
[----:B------:R-:W-:Y:S04]  /*5aa0*/  STG.E desc[UR20][R250.64], R75 ;  /* 0x0000004bfa007986 */ /* 0x000fe8000c101914 */
[----:B0-----:R-:W2:Y:S04]  /*5ab0*/  LDL.LU.64 R248, [R1+0x1f8] ;  /* 0x0001f80001f87983 */ /* 0x001ea80000300a00 */
[----:B------:R-:W-:Y:S04]  /*5ac0*/  STG.E desc[UR20][R250.64+0x80], R2 ;  /* 0x00008002fa007986 */ /* 0x000fe8000c101914 */
[----:B------:R-:W-:Y:S04]  /*5ad0*/  STG.E desc[UR20][R250.64+0x100], R228 ;  /* 0x000100e4fa007986 */ /* 0x000fe8000c101914 */
[----:B------:R0:W-:Y:S04]  /*5ae0*/  STG.E desc[UR20][R250.64+0x180], R230 ;  /* 0x000180e6fa007986 */ /* 0x0001e8000c101914 */
[----:B------:R-:W-:Y:S04]  /*5af0*/  STG.E desc[UR20][R244.64], R86 ;  /* 0x00000056f4007986 */ /* 0x000fe8000c101914 */
[----:B------:R-:W-:Y:S04]  /*5b00*/  STG.E desc[UR20][R244.64+0x80], R84 ;  /* 0x00008054f4007986 */ /* 0x000fe8000c101914 */
[----:B0-----:R-:W2:Y:S04]  /*5b10*/  LDL.LU.64 R250, [R1+0x1f0] ;  /* 0x0001f00001fa7983 */ /* 0x001ea80000300a00 */
[----:B------:R-:W-:Y:S04]  /*5b20*/  STG.E desc[UR20][R244.64+0x100], R224 ;  /* 0x000100e0f4007986 */ /* 0x000fe8000c101914 */
[----:B------:R0:W-:Y:S04]  /*5b30*/  STG.E desc[UR20][R244.64+0x180], R226 ;  /* 0x000180e2f4007986 */ /* 0x0001e8000c101914 */
[----:B0-----:R-:W2:Y:S04]  /*5b40*/  LDL.LU.64 R244, [R1+0x1e8] ;  /* 0x0001e80001f47983 */ /* 0x001ea80000300a00 */
[----:B---3--:R-:W-:Y:S04]  /*5b50*/  STG.E desc[UR20][R246.64], R70 ;  /* 0x00000046f6007986 */ /* 0x008fe8000c101914 */
[----:B------:R-:W-:Y:S04]  /*5b60*/  STG.E desc[UR20][R246.64+0x80], R68 ;  /* 0x00008044f6007986 */ /* 0x000fe8000c101914 */
[----:B------:R-:W-:Y:S04]  /*5b70*/  STG.E desc[UR20][R246.64+0x100], R229 ;  /* 0x000100e5f6007986 */ /* 0x000fe8000c101914 */
[----:B------:R0:W-:Y:S04]  /*5b80*/  STG.E desc[UR20][R246.64+0x180], R231 ;  /* 0x000180e7f6007986 */ /* 0x0001e8000c101914 */
[----:B0-----:R-:W3:Y:S04]  /*5b90*/  LDL.LU.64 R246, [R1+0x1e0] ;  /* 0x0001e00001f67983 */ /* 0x001ee80000300a00 */
[----:B-----5:R-:W-:Y:S04]  /*5ba0*/  STG.E desc[UR20][R72.64], R82 ;  /* 0x0000005248007986 */ /* 0x020fe8000c101914 */
[----:B------:R-:W-:Y:S04]  /*5bb0*/  STG.E desc[UR20][R72.64+0x80], R80 ;  /* 0x0000805048007986 */ /* 0x000fe8000c101914 */
[----:B------:R-:W-:Y:S04]  /*5bc0*/  STG.E desc[UR20][R72.64+0x100], R225 ;  /* 0x000100e148007986 */ /* 0x000fe8000c101914 */
[----:B------:R0:W-:Y:S04]  /*5bd0*/  STG.E desc[UR20][R72.64+0x180], R227 ;  /* 0x000180e348007986 */ /* 0x0001e8000c101914 */
[----:B0-----:R-:W5:Y:S04]  /*5be0*/  LDL.LU.64 R72, [R1+0x1d8] ;  /* 0x0001d80001487983 */ /* 0x001f680000300a00 */
[----:B------:R-:W-:Y:S04]  /*5bf0*/  STG.E desc[UR20][R240.64], R78 ;  /* 0x0000004ef0007986 */ /* 0x000fe8000c101914 */
[----:B----4-:R-:W-:Y:S04]  /*5c00*/  STG.E desc[UR20][R240.64+0x80], R76 ;  /* 0x0000804cf0007986 */ /* 0x010fe8000c101914 */
[----:B------:R-:W-:Y:S04]  /*5c10*/  STG.E desc[UR20][R240.64+0x100], R220 ;  /* 0x000100dcf0007986 */ /* 0x000fe8000c101914 */
[----:B------:R0:W-:Y:S04]  /*5c20*/  STG.E desc[UR20][R240.64+0x180], R222 ;  /* 0x000180def0007986 */ /* 0x0001e8000c101914 */
[----:B--2---:R-:W-:Y:S04]  /*5c30*/  STG.E desc[UR20][R242.64], R12 ;  /* 0x0000000cf2007986 */ /* 0x004fe8000c101914 */
[----:B0-----:R-:W2:Y:S04]  /*5c40*/  LDL.LU.64 R240, [R1+0x1d0] ;  /* 0x0001d00001f07983 */ /* 0x001ea80000300a00 */
[----:B------:R-:W-:Y:S04]  /*5c50*/  STG.E desc[UR20][R242.64+0x80], R14 ;  /* 0x0000800ef2007986 */ /* 0x000fe8000c101914 */
[----:B------:R-:W-:Y:S04]  /*5c60*/  STG.E desc[UR20][R242.64+0x100], R216 ;  /* 0x000100d8f2007986 */ /* 0x000fe8000c101914 */
[----:B------:R0:W-:Y:S04]  /*5c70*/  STG.E desc[UR20][R242.64+0x180], R218 ;  /* 0x000180daf2007986 */ /* 0x0001e8000c101914 */
[----:B------:R-:W-:Y:S04]  /*5c80*/  STG.E desc[UR20][R248.64], R74 ;  /* 0x0000004af8007986 */ /* 0x000fe8000c101914 */
[----:B------:R-:W-:Y:S04]  /*5c90*/  STG.E desc[UR20][R248.64+0x80], R252 ;  /* 0x000080fcf8007986 */ /* 0x000fe8000c101914 */
[----:B0-----:R-:W4:Y:S04]  /*5ca0*/  LDL.LU.64 R242, [R1+0x1c8] ;  /* 0x0001c80001f27983 */ /* 0x001f280000300a00 */
[----:B------:R-:W-:Y:S04]  /*5cb0*/  STG.E desc[UR20][R248.64+0x100], R221 ;  /* 0x000100ddf8007986 */ /* 0x000fe8000c101914 */
[----:B------:R0:W-:Y:S04]  /*5cc0*/  STG.E desc[UR20][R248.64+0x180], R223 ;  /* 0x000180dff8007986 */ /* 0x0001e8000c101914 */
[----:B------:R-:W-:Y:S04]  /*5cd0*/  STG.E desc[UR20][R250.64], R13 ;  /* 0x0000000dfa007986 */ /* 0x000fe8000c101914 */
[----:B0-----:R-:W4:Y:S04]  /*5ce0*/  LDL.LU.64 R248, [R1+0x1c0] ;  /* 0x0001c00001f87983 */ /* 0x001f280000300a00 */
        /* <DEDUP_REMOVED lines=8> */
[----:B------:R-:W-:Y:S04]  /*5d70*/  LDS.128 R12, [R0+0x200] ;  /* 0x00020000000c7984 */ /* 0x000fe80000000c00 */
[----:B0-----:R-:W4:Y:S04]  /*5d80*/  LDL.LU.64 R244, [R1+0x1b0] ;  /* 0x0001b00001f47983 */ /* 0x001f280000300a00 */
        /* <DEDUP_REMOVED lines=9> */
[----:B------:R-:W-:Y:S04]  /*5e20*/  LDS.128 R8, [R0+0x100] ;  /* 0x0001000000087984 */ /* 0x000fe80000000c00 */
[----:B0-----:R-:W5:Y:S04]  /*5e30*/  LDL.LU.64 R72, [R1+0x1a0] ;  /* 0x0001a00001487983 */ /* 0x001f680000300a00 */
[----:B--2---:R-:W-:Y:S04]  /*5e40*/  STG.E desc[UR20][R240.64], R5 ;  /* 0x00000005f0007986 */ /* 0x004fe8000c101914 */
[----:B------:R-:W-:Y:S04]  /*5e50*/  STG.E desc[UR20][R240.64+0x80], R7 ;  /* 0x00008007f0007986 */ /* 0x000fe8000c101914 */
[----:B------:R-:W-:Y:S04]  /*5e60*/  STG.E desc[UR20][R240.64+0x100], R177 ;  /* 0x000100b1f0007986 */ /* 0x000fe8000c101914 */
[----:B------:R0:W-:Y:S04]  /*5e70*/  STG.E desc[UR20][R240.64+0x180], R179 ;  /* 0x000180b3f0007986 */ /* 0x0001e8000c101914 */
[----:B------:R-:W1:Y:S04]  /*5e80*/  LDS.128 R4, [R0] ;  /* 0x0000000000047984 */ /* 0x000e680000000c00 */
[----:B0-----:R-:W2:Y:S04]  /*5e90*/  LDL.LU.64 R240, [R1+0x198] ;  /* 0x0001980001f07983 */ /* 0x001ea80000300a00 */
[----:B----4-:R-:W-:Y:S04]  /*5ea0*/  STG.E desc[UR20][R242.64], R172 ;  /* 0x000000acf2007986 */ /* 0x010fe8000c101914 */
        /* <DEDUP_REMOVED lines=29> */
[----:B--2---:R-:W-:Y:S04]  /*6080*/  STG.E desc[UR20][R240.64], R165 ;  /* 0x000000a5f0007986 */ /* 0x004fe8000c101914 */
[----:B------:R-:W-:Y:S04]  /*6090*/  STG.E desc[UR20][R240.64+0x80], R167 ;  /* 0x000080a7f0007986 */ /* 0x000fe8000c101914 */
[----:B------:R-:W-:Y:S04]  /*60a0*/  STG.E desc[UR20][R240.64+0x100], R205 ;  /* 0x000100cdf0007986 */ /* 0x000fe8000c101914 */
[----:B------:R0:W-:Y:S04]  /*60b0*/  STG.E desc[UR20][R240.64+0x180], R207 ;  /* 0x000180cff0007986 */ /* 0x0001e8000c101914 */
[----:B0-----:R-:W2:Y:S04]  /*60c0*/  LDL.LU.64 R240, [R1+0x160] ;  /* 0x0001600001f07983 */ /* 0x001ea80000300a00 */
[----:B----4-:R-:W-:Y:S04]  /*60d0*/  STG.E desc[UR20][R242.64], R161 ;  /* 0x000000a1f2007986 */ /* 0x010fe8000c101914 */
[----:B------:R-:W-:Y:S04]  /*60e0*/  STG.E desc[UR20][R242.64+0x80], R163 ;  /* 0x000080a3f2007986 */ /* 0x000fe8000c101914 */
        /* <DEDUP_REMOVED lines=37> */
[----:B------:R-:W-:Y:S04]  /*6340*/  LDS.128 R20, [R0+0x400] ;  /* 0x0004000000147984 */ /* 0x000fe80000000c00 */
[----:B0-----:R-:W4:Y:S04]  /*6350*/  LDL.LU.64 R242, [R1+0x120] ;  /* 0x0001200001f27983 */ /* 0x001f280000300a00 */
[----:B------:R-:W-:Y:S04]  /*6360*/  STG.E desc[UR20][R248.64], R17 ;  /* 0x00000011f8007986 */ /* 0x000fe8000c101914 */
[----:B------:R-:W-:Y:S04]  /*6370*/  STG.E desc[UR20][R248.64+0x80], R19 ;  /* 0x00008013f8007986 */ /* 0x000fe8000c101914 */
[----:B------:R-:W-:Y:S04]  /*6380*/  STG.E desc[UR20][R248.64+0x100], R185 ;  /* 0x000100b9f8007986 */ /* 0x000fe8000c101914 */
[----:B------:R0:W-:Y:S04]  /*6390*/  STG.E desc[UR20][R248.64+0x180], R187 ;  /* 0x000180bbf8007986 */ /* 0x0001e8000c101914 */
[----:B------:R-:W1:Y:S04]  /*63a0*/  LDS.128 R16, [R0+0x300] ;  /* 0x0003000000107984 */ /* 0x000e680000000c00 */
        /* <DEDUP_REMOVED lines=30> */
[----:B0-----:R-:W4:Y:S04]  /*6590*/  LDL.LU.64 R242, [R1+0xe8] ;  /* 0x0000e80001f27983 */ /* 0x001f280000300a00 */
[----:B------:R-:W-:Y:S04]  /*65a0*/  STG.E desc[UR20][R248.64], R109 ;  /* 0x0000006df8007986 */ /* 0x000fe8000c101914 */
        /* <DEDUP_REMOVED lines=22> */
[----:B------:R-:W-:Y:S04]  /*6710*/  STG.E desc[UR20][R72.64+0x180], R127 ;  /* 0x0001807f48007986 */ /* 0x000fe8000c101914 */
        /* <DEDUP_REMOVED lines=14> */
[----:B0-----:R-:W5:Y:S04]  /*6800*/  LDL.LU.64 R248, [R1+0xb0] ;  /* 0x0000b00001f87983 */ /* 0x001f680000300a00 */
[----:B------:R-:W-:Y:S04]  /*6810*/  STG.E desc[UR20][R250.64], R101 ;  /* 0x00000065fa007986 */ /* 0x000fe8000c101914 */
[----:B------:R-:W-:Y:S04]  /*6820*/  STG.E desc[UR20][R250.64+0x80], R103 ;  /* 0x00008067fa007986 */ /* 0x000fe8000c101914 */
[----:B------:R-:W-:Y:S04]  /*6830*/  STG.E desc[UR20][R250.64+0x100], R133 ;  /* 0x00010085fa007986 */ /* 0x000fe8000c101914 */
[----:B------:R0:W-:Y:S04]  /*6840*/  STG.E desc[UR20][R250.64+0x180], R135 ;  /* 0x00018087fa007986 */ /* 0x0001e8000c101914 */
[----:B------:R-:W-:Y:S04]  /*6850*/  STG.E desc[UR20][R244.64], R97 ;  /* 0x00000061f4007986 */ /* 0x000fe8000c101914 */
[----:B0-----:R-:W5:Y:S04]  /*6860*/  LDL.LU.64 R250, [R1+0xa8] ;  /* 0x0000a80001fa7983 */ /* 0x001f680000300a00 */
[----:B------:R-:W-:Y:S04]  /*6870*/  STG.E desc[UR20][R244.64+0x80], R99 ;  /* 0x00008063f4007986 */ /* 0x000fe8000c101914 */
[----:B------:R-:W-:Y:S04]  /*6880*/  STG.E desc[UR20][R244.64+0x100], R129 ;  /* 0x00010081f4007986 */ /* 0x000fe8000c101914 */
[----:B------:R0:W-:Y:S04]  /*6890*/  STG.E desc[UR20][R244.64+0x180], R131 ;  /* 0x00018083f4007986 */ /* 0x0001e8000c101914 */
[----:B0-----:R-:W5:Y:S04]  /*68a0*/  LDL.LU.64 R244, [R1+0xa0] ;  /* 0x0000a00001f47983 */ /* 0x001f680000300a00 */
[----:B---3--:R-:W-:Y:S04]  /*68b0*/  STG.E desc[UR20][R246.64], R32 ;  /* 0x00000020f6007986 */ /* 0x008fe8000c101914 */
[----:B------:R-:W-:Y:S04]  /*68c0*/  STG.E desc[UR20][R246.64+0x80], R34 ;  /* 0x00008022f6007986 */ /* 0x000fe8000c101914 */
[----:B-1----:R-:W-:Y:S04]  /*68d0*/  STG.E desc[UR20][R246.64+0x100], R4 ;  /* 0x00010004f6007986 */ /* 0x002fe8000c101914 */
[----:B------:R0:W-:Y:S04]  /*68e0*/  STG.E desc[UR20][R246.64+0x180], R6 ;  /* 0x00018006f6007986 */ /* 0x0001e8000c101914 */
[----:B0-----:R-:W3:Y:S04]  /*68f0*/  LDL.LU.64 R246, [R1+0x98] ;  /* 0x0000980001f67983 */ /* 0x001ee80000300a00 */
[----:B------:R-:W3:Y:S04]  /*6900*/  LDL.LU.64 R76, [R1+0x90] ;  /* 0x00009000014c7983 */ /* 0x000ee80000300a00 */
[----:B------:R-:W3:Y:S04]  /*6910*/  LDL.LU.64 R74, [R1+0x88] ;  /* 0x00008800014a7983 */ /* 0x000ee80000300a00 */
[----:B------:R-:W3:Y:S04]  /*6920*/  LDL.LU.64 R72, [R1+0x80] ;  /* 0x0000800001487983 */ /* 0x000ee80000300a00 */
        /* <DEDUP_REMOVED lines=10> */
[----:B-----5:R-:W-:Y:S04]  /*69d0*/  STG.E desc[UR20][R248.64], R53 ;  /* 0x00000035f8007986 */ /* 0x020fe8000c101914 */
        /* <DEDUP_REMOVED lines=16> */
[----:B------:R-:W-:Y:S04]  /*6ae0*/  STG.E desc[UR20][R246.64+0x100], R13 ;  /* 0x0001000df6007986 */ /* 0x000fe8000c101914 */
[----:B------:R0:W-:Y:S04]  /*6af0*/  STG.E desc[UR20][R246.64+0x180], R15 ;  /* 0x0001800ff6007986 */ /* 0x0001e8000c101914 */
[----:B0-----:R-:W3:Y:S04]  /*6b00*/  LDL.LU.64 R246, [R1+0x50] ;  /* 0x0000500001f67983 */ /* 0x001ee80000300a00 */
[----:B------:R-:W-:Y:S04]  /*6b10*/  STG.E desc[UR20][R76.64], R45 ;  /* 0x0000002d4c007986 */ /* 0x000fe8000c101914 */
        /* <DEDUP_REMOVED lines=11> */
[----:B--2---:R-:W-:Y:S04]  /*6bd0*/  STG.E desc[UR20][R240.64], R41 ;  /* 0x00000029f0007986 */ /* 0x004fe8000c101914 */
[----:B------:R-:W-:Y:S04]  /*6be0*/  STG.E desc[UR20][R240.64+0x80], R43 ;  /* 0x0000802bf0007986 */ /* 0x000fe8000c101914 */
[----:B------:R-:W-:Y:S04]  /*6bf0*/  STG.E desc[UR20][R240.64+0x100], R21 ;  /* 0x00010015f0007986 */ /* 0x000fe8000c101914 */
[----:B------:R-:W-:Y:S04]  /*6c00*/  STG.E desc[UR20][R240.64+0x180], R23 ;  /* 0x00018017f0007986 */ /* 0x000fe8000c101914 */
[----:B----4-:R-:W-:Y:S04]  /*6c10*/  STG.E desc[UR20][R242.64], R37 ;  /* 0x00000025f2007986 */ /* 0x010fe8000c101914 */
[----:B------:R-:W-:Y:S04]  /*6c20*/  STG.E desc[UR20][R242.64+0x80], R39 ;  /* 0x00008027f2007986 */ /* 0x000fe8000c101914 */
[----:B------:R-:W-:Y:S04]  /*6c30*/  STG.E desc[UR20][R242.64+0x100], R57 ;  /* 0x00010039f2007986 */ /* 0x000fe8000c101914 */
[----:B------:R-:W-:Y:S04]  /*6c40*/  STG.E desc[UR20][R242.64+0x180], R59 ;  /* 0x0001803bf2007986 */ /* 0x000fe8000c101914 */
[----:B-----5:R-:W-:Y:S04]  /*6c50*/  STG.E desc[UR20][R248.64], R28 ;  /* 0x0000001cf8007986 */ /* 0x020fe8000c101914 */
        /* <DEDUP_REMOVED lines=11> */
[----:B---3--:R-:W-:Y:S04]  /*6d10*/  STG.E desc[UR20][R246.64], R25 ;  /* 0x00000019f6007986 */ /* 0x008fe8000c101914 */
[----:B------:R-:W-:Y:S04]  /*6d20*/  STG.E desc[UR20][R246.64+0x80], R27 ;  /* 0x0000801bf6007986 */ /* 0x000fe8000c101914 */
[----:B------:R-:W-:Y:S04]  /*6d30*/  STG.E desc[UR20][R246.64+0x100], R65 ;  /* 0x00010041f6007986 */ /* 0x000fe8000c101914 */
[----:B------:R-:W-:Y:S01]  /*6d40*/  STG.E desc[UR20][R246.64+0x180], R67 ;  /* 0x00018043f6007986 */ /* 0x000fe2000c101914 */
[----:B------:R-:W-:Y:S05]  /*6d50*/  EXIT ;  /* 0x000000000000794d */ /* 0x000fea0003800000 */
.L_x_0:
[----:B------:R-:W-:-:S00]  /*6d60*/  BRA `(.L_x_0) ;  /* 0xfffffffc00fc7947 */ /* 0x000fc0000383ffff */
[----:B------:R-:W-:-:S00]  /*6d70*/  NOP ;  /* 0x0000000000007918 */ /* 0x000fc00000000000 */
        /* <DEDUP_REMOVED lines=8> */
.L_x_1:


//--------------------- .nv.shared.gluon_mma      --------------------------
	.section	.nv.shared.gluon_mma,"aw",@nobits
	.sectionflags	@""
	.align	16
	.zero		1024


//--------------------- .nv.shared.reserved.0     --------------------------
	.section	.nv.shared.reserved.0,"aw",@nobits
	.weak		__nv_reservedSMEM_offset_0_alias
	.size		__nv_reservedSMEM_offset_0_alias, 0, 0
	.other		__nv_reservedSMEM_offset_0_alias,@"STO_CUDA_RESERVED_SHARED STV_DEFAULT"
__nv_reservedSMEM_offset_0_alias:
	.zero		0


//--------------------- .nv.constant0.gluon_mma   --------------------------
	.section	.nv.constant0.gluon_mma,"a",@progbits
	.sectionflags	@""
	.align	4
.nv.constant0.gluon_mma:
	.zero		568


//--------------------- SYMBOLS --------------------------

	.type		.nv.reservedSmem.offset0,@object
	.size		.nv.reservedSmem.offset0,0x4
